//
// Generated by NVIDIA NVVM Compiler
//
// Compiler Build ID: CL-27506705
// Cuda compilation tools, release 10.2, V10.2.89
// Based on LLVM 3.4svn
//

.version 6.5
.target sm_30
.address_size 64

	// .globl	double2float_f
.extern .func  (.param .b32 func_retval0) vprintf
(
	.param .b64 vprintf_param_0,
	.param .b64 vprintf_param_1
)
;
.extern .shared .align 1 .b8 memory[];
.global .align 1 .b8 $str[28] = {84, 66, 73, 58, 32, 118, 97, 108, 95, 115, 112, 97, 114, 115, 101, 95, 114, 99, 40, 37, 100, 44, 32, 37, 100, 41, 10, 0};

.visible .entry double2float_f(
	.param .u64 double2float_f_param_0,
	.param .u64 double2float_f_param_1,
	.param .u32 double2float_f_param_2
)
{
	.reg .pred 	%p<2>;
	.reg .f32 	%f<2>;
	.reg .b32 	%r<6>;
	.reg .f64 	%fd<2>;
	.reg .b64 	%rd<9>;


	ld.param.u64 	%rd1, [double2float_f_param_0];
	ld.param.u64 	%rd2, [double2float_f_param_1];
	ld.param.u32 	%r2, [double2float_f_param_2];
	mov.u32 	%r3, %ctaid.x;
	mov.u32 	%r4, %ntid.x;
	mov.u32 	%r5, %tid.x;
	mad.lo.s32 	%r1, %r4, %r3, %r5;
	setp.ge.s32	%p1, %r1, %r2;
	@%p1 bra 	BB0_2;

	cvta.to.global.u64 	%rd3, %rd1;
	mul.wide.s32 	%rd4, %r1, 8;
	add.s64 	%rd5, %rd3, %rd4;
	ld.global.f64 	%fd1, [%rd5];
	cvt.rn.f32.f64	%f1, %fd1;
	cvta.to.global.u64 	%rd6, %rd2;
	mul.wide.s32 	%rd7, %r1, 4;
	add.s64 	%rd8, %rd6, %rd7;
	st.global.f32 	[%rd8], %f1;

BB0_2:
	ret;
}

	// .globl	float2double_f
.visible .entry float2double_f(
	.param .u64 float2double_f_param_0,
	.param .u64 float2double_f_param_1,
	.param .u32 float2double_f_param_2
)
{
	.reg .pred 	%p<2>;
	.reg .f32 	%f<2>;
	.reg .b32 	%r<6>;
	.reg .f64 	%fd<2>;
	.reg .b64 	%rd<9>;


	ld.param.u64 	%rd1, [float2double_f_param_0];
	ld.param.u64 	%rd2, [float2double_f_param_1];
	ld.param.u32 	%r2, [float2double_f_param_2];
	mov.u32 	%r3, %ctaid.x;
	mov.u32 	%r4, %ntid.x;
	mov.u32 	%r5, %tid.x;
	mad.lo.s32 	%r1, %r4, %r3, %r5;
	setp.ge.s32	%p1, %r1, %r2;
	@%p1 bra 	BB1_2;

	cvta.to.global.u64 	%rd3, %rd1;
	mul.wide.s32 	%rd4, %r1, 4;
	add.s64 	%rd5, %rd3, %rd4;
	ld.global.f32 	%f1, [%rd5];
	cvt.f64.f32	%fd1, %f1;
	cvta.to.global.u64 	%rd6, %rd2;
	mul.wide.s32 	%rd7, %r1, 8;
	add.s64 	%rd8, %rd6, %rd7;
	st.global.f64 	[%rd8], %fd1;

BB1_2:
	ret;
}

	// .globl	reduce_sum_f
.visible .entry reduce_sum_f(
	.param .u64 reduce_sum_f_param_0,
	.param .u64 reduce_sum_f_param_1,
	.param .u32 reduce_sum_f_param_2
)
{
	.local .align 8 .b8 	__local_depot2[8];
	.reg .b64 	%SP;
	.reg .b64 	%SPL;
	.reg .pred 	%p<25>;
	.reg .f32 	%f<69>;
	.reg .b32 	%r<51>;
	.reg .b64 	%rd<38>;


	mov.u64 	%SPL, __local_depot2;
	cvta.local.u64 	%SP, %SPL;
	ld.param.u64 	%rd10, [reduce_sum_f_param_0];
	ld.param.u64 	%rd11, [reduce_sum_f_param_1];
	ld.param.u32 	%r14, [reduce_sum_f_param_2];
	mov.u32 	%r15, %ctaid.x;
	shl.b32 	%r16, %r15, 1;
	mov.u32 	%r1, %ntid.x;
	mov.u32 	%r17, %tid.x;
	mad.lo.s32 	%r48, %r16, %r1, %r17;
	mov.f32 	%f51, 0f00000000;
	setp.ge.u32	%p1, %r48, %r14;
	@%p1 bra 	BB2_11;

	cvta.to.global.u64 	%rd12, %rd10;
	ld.global.u64 	%rd1, [%rd12+16];
	setp.eq.s64	%p2, %rd1, 0;
	ld.global.u64 	%rd2, [%rd12+32];
	mov.u32 	%r18, %nctaid.x;
	mul.lo.s32 	%r19, %r1, %r18;
	shl.b32 	%r4, %r19, 1;
	mov.f32 	%f51, 0f00000000;
	@%p2 bra 	BB2_8;

	mov.u64 	%rd34, %rd1;

BB2_3:
	mul.wide.u32 	%rd13, %r48, 4;
	add.s64 	%rd14, %rd34, %rd13;
	ld.u32 	%r20, [%rd14];
	mul.wide.u32 	%rd15, %r20, 4;
	add.s64 	%rd16, %rd2, %rd15;
	ld.f32 	%f36, [%rd16];
	add.f32 	%f51, %f51, %f36;
	add.s32 	%r49, %r48, %r1;
	setp.ge.u32	%p3, %r49, %r14;
	@%p3 bra 	BB2_7;

	setp.eq.s64	%p4, %rd34, 0;
	mov.u64 	%rd34, 0;
	@%p4 bra 	BB2_6;

	mul.wide.u32 	%rd18, %r49, 4;
	add.s64 	%rd19, %rd1, %rd18;
	ld.u32 	%r49, [%rd19];
	mov.u64 	%rd34, %rd1;

BB2_6:
	mul.wide.u32 	%rd20, %r49, 4;
	add.s64 	%rd21, %rd2, %rd20;
	ld.f32 	%f37, [%rd21];
	add.f32 	%f51, %f51, %f37;

BB2_7:
	shl.b32 	%r23, %r1, 1;
	mad.lo.s32 	%r48, %r23, %r18, %r48;
	setp.lt.u32	%p5, %r48, %r14;
	@%p5 bra 	BB2_3;
	bra.uni 	BB2_11;

BB2_8:
	mul.wide.u32 	%rd22, %r48, 4;
	add.s64 	%rd23, %rd2, %rd22;
	ld.f32 	%f38, [%rd23];
	add.f32 	%f51, %f51, %f38;
	add.s32 	%r11, %r48, %r1;
	setp.ge.u32	%p6, %r11, %r14;
	@%p6 bra 	BB2_10;

	mul.wide.u32 	%rd24, %r11, 4;
	add.s64 	%rd25, %rd2, %rd24;
	ld.f32 	%f39, [%rd25];
	add.f32 	%f51, %f51, %f39;

BB2_10:
	add.s32 	%r48, %r48, %r4;
	setp.lt.u32	%p7, %r48, %r14;
	@%p7 bra 	BB2_8;

BB2_11:
	shl.b32 	%r26, %r17, 2;
	mov.u32 	%r27, memory;
	add.s32 	%r13, %r27, %r26;
	st.shared.f32 	[%r13], %f51;
	bar.sync 	0;
	setp.lt.u32	%p8, %r1, 1024;
	@%p8 bra 	BB2_15;

	setp.gt.u32	%p9, %r17, 511;
	@%p9 bra 	BB2_14;

	ld.shared.f32 	%f40, [%r13+2048];
	add.f32 	%f51, %f51, %f40;
	st.shared.f32 	[%r13], %f51;

BB2_14:
	bar.sync 	0;

BB2_15:
	setp.lt.u32	%p10, %r1, 512;
	@%p10 bra 	BB2_19;

	setp.gt.u32	%p11, %r17, 255;
	@%p11 bra 	BB2_18;

	ld.shared.f32 	%f41, [%r13+1024];
	add.f32 	%f51, %f51, %f41;
	st.shared.f32 	[%r13], %f51;

BB2_18:
	bar.sync 	0;

BB2_19:
	setp.lt.u32	%p12, %r1, 256;
	@%p12 bra 	BB2_23;

	setp.gt.u32	%p13, %r17, 127;
	@%p13 bra 	BB2_22;

	ld.shared.f32 	%f42, [%r13+512];
	add.f32 	%f51, %f51, %f42;
	st.shared.f32 	[%r13], %f51;

BB2_22:
	bar.sync 	0;

BB2_23:
	setp.lt.u32	%p14, %r1, 128;
	@%p14 bra 	BB2_27;

	setp.gt.u32	%p15, %r17, 63;
	@%p15 bra 	BB2_26;

	ld.shared.f32 	%f43, [%r13+256];
	add.f32 	%f51, %f51, %f43;
	st.shared.f32 	[%r13], %f51;

BB2_26:
	bar.sync 	0;

BB2_27:
	setp.gt.u32	%p16, %r17, 31;
	@%p16 bra 	BB2_40;

	setp.lt.u32	%p17, %r1, 64;
	@%p17 bra 	BB2_30;

	ld.volatile.shared.f32 	%f44, [%r13+128];
	add.f32 	%f51, %f51, %f44;
	st.volatile.shared.f32 	[%r13], %f51;

BB2_30:
	setp.lt.u32	%p18, %r1, 32;
	@%p18 bra 	BB2_32;

	ld.volatile.shared.f32 	%f45, [%r13+64];
	add.f32 	%f51, %f51, %f45;
	st.volatile.shared.f32 	[%r13], %f51;

BB2_32:
	setp.lt.u32	%p19, %r1, 16;
	@%p19 bra 	BB2_34;

	ld.volatile.shared.f32 	%f46, [%r13+32];
	add.f32 	%f51, %f51, %f46;
	st.volatile.shared.f32 	[%r13], %f51;

BB2_34:
	setp.lt.u32	%p20, %r1, 8;
	@%p20 bra 	BB2_36;

	ld.volatile.shared.f32 	%f47, [%r13+16];
	add.f32 	%f51, %f51, %f47;
	st.volatile.shared.f32 	[%r13], %f51;

BB2_36:
	setp.lt.u32	%p21, %r1, 4;
	@%p21 bra 	BB2_38;

	ld.volatile.shared.f32 	%f48, [%r13+8];
	add.f32 	%f51, %f51, %f48;
	st.volatile.shared.f32 	[%r13], %f51;

BB2_38:
	setp.lt.u32	%p22, %r1, 2;
	@%p22 bra 	BB2_40;

	ld.volatile.shared.f32 	%f49, [%r13+4];
	add.f32 	%f50, %f51, %f49;
	st.volatile.shared.f32 	[%r13], %f50;

BB2_40:
	setp.ne.s32	%p23, %r17, 0;
	@%p23 bra 	BB2_45;

	ld.shared.f32 	%f32, [memory];
	cvta.to.global.u64 	%rd26, %rd11;
	add.s64 	%rd6, %rd26, 16;
	ld.global.u64 	%rd27, [%rd26+16];
	setp.eq.s64	%p24, %rd27, 0;
	@%p24 bra 	BB2_43;

	mov.u32 	%r44, 0;
	add.u64 	%rd28, %SP, 0;
	add.u64 	%rd29, %SPL, 0;
	st.local.u32 	[%rd29], %r44;
	st.local.u32 	[%rd29+4], %r15;
	mov.u64 	%rd30, $str;
	cvta.global.u64 	%rd31, %rd30;
	// Callseq Start 0
	{
	.reg .b32 temp_param_reg;
	// <end>}
	.param .b64 param0;
	st.param.b64	[param0+0], %rd31;
	.param .b64 param1;
	st.param.b64	[param1+0], %rd28;
	.param .b32 retval0;
	call.uni (retval0), 
	vprintf, 
	(
	param0, 
	param1
	);
	ld.param.b32	%r46, [retval0+0];
	
	//{
	}// Callseq End 0
	// inline asm
	trap;
	// inline asm
	ld.global.u64 	%rd37, [%rd6+16];
	bra.uni 	BB2_44;

BB2_43:
	ld.global.u64 	%rd32, [%rd6+16];
	mul.wide.u32 	%rd33, %r15, 4;
	add.s64 	%rd37, %rd32, %rd33;

BB2_44:
	st.f32 	[%rd37], %f32;

BB2_45:
	ret;
}

	// .globl	reduce_sum_d
.visible .entry reduce_sum_d(
	.param .u64 reduce_sum_d_param_0,
	.param .u64 reduce_sum_d_param_1,
	.param .u32 reduce_sum_d_param_2
)
{
	.local .align 8 .b8 	__local_depot3[8];
	.reg .b64 	%SP;
	.reg .b64 	%SPL;
	.reg .pred 	%p<25>;
	.reg .b32 	%r<51>;
	.reg .f64 	%fd<69>;
	.reg .b64 	%rd<38>;


	mov.u64 	%SPL, __local_depot3;
	cvta.local.u64 	%SP, %SPL;
	ld.param.u64 	%rd10, [reduce_sum_d_param_0];
	ld.param.u64 	%rd11, [reduce_sum_d_param_1];
	ld.param.u32 	%r14, [reduce_sum_d_param_2];
	mov.u32 	%r15, %ctaid.x;
	shl.b32 	%r16, %r15, 1;
	mov.u32 	%r1, %ntid.x;
	mov.u32 	%r17, %tid.x;
	mad.lo.s32 	%r48, %r16, %r1, %r17;
	mov.f64 	%fd51, 0d0000000000000000;
	setp.ge.u32	%p1, %r48, %r14;
	@%p1 bra 	BB3_11;

	cvta.to.global.u64 	%rd12, %rd10;
	ld.global.u64 	%rd1, [%rd12+16];
	setp.eq.s64	%p2, %rd1, 0;
	ld.global.u64 	%rd2, [%rd12+32];
	mov.u32 	%r18, %nctaid.x;
	mul.lo.s32 	%r19, %r1, %r18;
	shl.b32 	%r4, %r19, 1;
	mov.f64 	%fd51, 0d0000000000000000;
	@%p2 bra 	BB3_8;

	mov.u64 	%rd34, %rd1;

BB3_3:
	mul.wide.u32 	%rd13, %r48, 4;
	add.s64 	%rd14, %rd34, %rd13;
	ld.u32 	%r20, [%rd14];
	mul.wide.u32 	%rd15, %r20, 8;
	add.s64 	%rd16, %rd2, %rd15;
	ld.f64 	%fd36, [%rd16];
	add.f64 	%fd51, %fd51, %fd36;
	add.s32 	%r49, %r48, %r1;
	setp.ge.u32	%p3, %r49, %r14;
	@%p3 bra 	BB3_7;

	setp.eq.s64	%p4, %rd34, 0;
	mov.u64 	%rd34, 0;
	@%p4 bra 	BB3_6;

	mul.wide.u32 	%rd18, %r49, 4;
	add.s64 	%rd19, %rd1, %rd18;
	ld.u32 	%r49, [%rd19];
	mov.u64 	%rd34, %rd1;

BB3_6:
	mul.wide.u32 	%rd20, %r49, 8;
	add.s64 	%rd21, %rd2, %rd20;
	ld.f64 	%fd37, [%rd21];
	add.f64 	%fd51, %fd51, %fd37;

BB3_7:
	shl.b32 	%r23, %r1, 1;
	mad.lo.s32 	%r48, %r23, %r18, %r48;
	setp.lt.u32	%p5, %r48, %r14;
	@%p5 bra 	BB3_3;
	bra.uni 	BB3_11;

BB3_8:
	mul.wide.u32 	%rd22, %r48, 8;
	add.s64 	%rd23, %rd2, %rd22;
	ld.f64 	%fd38, [%rd23];
	add.f64 	%fd51, %fd51, %fd38;
	add.s32 	%r11, %r48, %r1;
	setp.ge.u32	%p6, %r11, %r14;
	@%p6 bra 	BB3_10;

	mul.wide.u32 	%rd24, %r11, 8;
	add.s64 	%rd25, %rd2, %rd24;
	ld.f64 	%fd39, [%rd25];
	add.f64 	%fd51, %fd51, %fd39;

BB3_10:
	add.s32 	%r48, %r48, %r4;
	setp.lt.u32	%p7, %r48, %r14;
	@%p7 bra 	BB3_8;

BB3_11:
	shl.b32 	%r26, %r17, 3;
	mov.u32 	%r27, memory;
	add.s32 	%r13, %r27, %r26;
	st.shared.f64 	[%r13], %fd51;
	bar.sync 	0;
	setp.lt.u32	%p8, %r1, 1024;
	@%p8 bra 	BB3_15;

	setp.gt.u32	%p9, %r17, 511;
	@%p9 bra 	BB3_14;

	ld.shared.f64 	%fd40, [%r13+4096];
	add.f64 	%fd51, %fd51, %fd40;
	st.shared.f64 	[%r13], %fd51;

BB3_14:
	bar.sync 	0;

BB3_15:
	setp.lt.u32	%p10, %r1, 512;
	@%p10 bra 	BB3_19;

	setp.gt.u32	%p11, %r17, 255;
	@%p11 bra 	BB3_18;

	ld.shared.f64 	%fd41, [%r13+2048];
	add.f64 	%fd51, %fd51, %fd41;
	st.shared.f64 	[%r13], %fd51;

BB3_18:
	bar.sync 	0;

BB3_19:
	setp.lt.u32	%p12, %r1, 256;
	@%p12 bra 	BB3_23;

	setp.gt.u32	%p13, %r17, 127;
	@%p13 bra 	BB3_22;

	ld.shared.f64 	%fd42, [%r13+1024];
	add.f64 	%fd51, %fd51, %fd42;
	st.shared.f64 	[%r13], %fd51;

BB3_22:
	bar.sync 	0;

BB3_23:
	setp.lt.u32	%p14, %r1, 128;
	@%p14 bra 	BB3_27;

	setp.gt.u32	%p15, %r17, 63;
	@%p15 bra 	BB3_26;

	ld.shared.f64 	%fd43, [%r13+512];
	add.f64 	%fd51, %fd51, %fd43;
	st.shared.f64 	[%r13], %fd51;

BB3_26:
	bar.sync 	0;

BB3_27:
	setp.gt.u32	%p16, %r17, 31;
	@%p16 bra 	BB3_40;

	setp.lt.u32	%p17, %r1, 64;
	@%p17 bra 	BB3_30;

	ld.volatile.shared.f64 	%fd44, [%r13+256];
	add.f64 	%fd51, %fd51, %fd44;
	st.volatile.shared.f64 	[%r13], %fd51;

BB3_30:
	setp.lt.u32	%p18, %r1, 32;
	@%p18 bra 	BB3_32;

	ld.volatile.shared.f64 	%fd45, [%r13+128];
	add.f64 	%fd51, %fd51, %fd45;
	st.volatile.shared.f64 	[%r13], %fd51;

BB3_32:
	setp.lt.u32	%p19, %r1, 16;
	@%p19 bra 	BB3_34;

	ld.volatile.shared.f64 	%fd46, [%r13+64];
	add.f64 	%fd51, %fd51, %fd46;
	st.volatile.shared.f64 	[%r13], %fd51;

BB3_34:
	setp.lt.u32	%p20, %r1, 8;
	@%p20 bra 	BB3_36;

	ld.volatile.shared.f64 	%fd47, [%r13+32];
	add.f64 	%fd51, %fd51, %fd47;
	st.volatile.shared.f64 	[%r13], %fd51;

BB3_36:
	setp.lt.u32	%p21, %r1, 4;
	@%p21 bra 	BB3_38;

	ld.volatile.shared.f64 	%fd48, [%r13+16];
	add.f64 	%fd51, %fd51, %fd48;
	st.volatile.shared.f64 	[%r13], %fd51;

BB3_38:
	setp.lt.u32	%p22, %r1, 2;
	@%p22 bra 	BB3_40;

	ld.volatile.shared.f64 	%fd49, [%r13+8];
	add.f64 	%fd50, %fd51, %fd49;
	st.volatile.shared.f64 	[%r13], %fd50;

BB3_40:
	setp.ne.s32	%p23, %r17, 0;
	@%p23 bra 	BB3_45;

	ld.shared.f64 	%fd32, [memory];
	cvta.to.global.u64 	%rd26, %rd11;
	add.s64 	%rd6, %rd26, 16;
	ld.global.u64 	%rd27, [%rd26+16];
	setp.eq.s64	%p24, %rd27, 0;
	@%p24 bra 	BB3_43;

	mov.u32 	%r44, 0;
	add.u64 	%rd28, %SP, 0;
	add.u64 	%rd29, %SPL, 0;
	st.local.u32 	[%rd29], %r44;
	st.local.u32 	[%rd29+4], %r15;
	mov.u64 	%rd30, $str;
	cvta.global.u64 	%rd31, %rd30;
	// Callseq Start 1
	{
	.reg .b32 temp_param_reg;
	// <end>}
	.param .b64 param0;
	st.param.b64	[param0+0], %rd31;
	.param .b64 param1;
	st.param.b64	[param1+0], %rd28;
	.param .b32 retval0;
	call.uni (retval0), 
	vprintf, 
	(
	param0, 
	param1
	);
	ld.param.b32	%r46, [retval0+0];
	
	//{
	}// Callseq End 1
	// inline asm
	trap;
	// inline asm
	ld.global.u64 	%rd37, [%rd6+16];
	bra.uni 	BB3_44;

BB3_43:
	ld.global.u64 	%rd32, [%rd6+16];
	mul.wide.u32 	%rd33, %r15, 8;
	add.s64 	%rd37, %rd32, %rd33;

BB3_44:
	st.f64 	[%rd37], %fd32;

BB3_45:
	ret;
}

	// .globl	reduce_max_f
.visible .entry reduce_max_f(
	.param .u64 reduce_max_f_param_0,
	.param .u64 reduce_max_f_param_1,
	.param .u32 reduce_max_f_param_2
)
{
	.local .align 8 .b8 	__local_depot4[8];
	.reg .b64 	%SP;
	.reg .b64 	%SPL;
	.reg .pred 	%p<25>;
	.reg .f32 	%f<69>;
	.reg .b32 	%r<51>;
	.reg .b64 	%rd<38>;


	mov.u64 	%SPL, __local_depot4;
	cvta.local.u64 	%SP, %SPL;
	ld.param.u64 	%rd10, [reduce_max_f_param_0];
	ld.param.u64 	%rd11, [reduce_max_f_param_1];
	ld.param.u32 	%r14, [reduce_max_f_param_2];
	mov.u32 	%r15, %ctaid.x;
	shl.b32 	%r16, %r15, 1;
	mov.u32 	%r1, %ntid.x;
	mov.u32 	%r17, %tid.x;
	mad.lo.s32 	%r48, %r16, %r1, %r17;
	mov.f32 	%f51, 0fFF800000;
	setp.ge.u32	%p1, %r48, %r14;
	@%p1 bra 	BB4_11;

	cvta.to.global.u64 	%rd12, %rd10;
	ld.global.u64 	%rd1, [%rd12+16];
	setp.eq.s64	%p2, %rd1, 0;
	ld.global.u64 	%rd2, [%rd12+32];
	mov.u32 	%r18, %nctaid.x;
	mul.lo.s32 	%r19, %r1, %r18;
	shl.b32 	%r4, %r19, 1;
	mov.f32 	%f51, 0fFF800000;
	@%p2 bra 	BB4_8;

	mov.u64 	%rd34, %rd1;

BB4_3:
	mul.wide.u32 	%rd13, %r48, 4;
	add.s64 	%rd14, %rd34, %rd13;
	ld.u32 	%r20, [%rd14];
	mul.wide.u32 	%rd15, %r20, 4;
	add.s64 	%rd16, %rd2, %rd15;
	ld.f32 	%f36, [%rd16];
	max.f32 	%f51, %f51, %f36;
	add.s32 	%r49, %r48, %r1;
	setp.ge.u32	%p3, %r49, %r14;
	@%p3 bra 	BB4_7;

	setp.eq.s64	%p4, %rd34, 0;
	mov.u64 	%rd34, 0;
	@%p4 bra 	BB4_6;

	mul.wide.u32 	%rd18, %r49, 4;
	add.s64 	%rd19, %rd1, %rd18;
	ld.u32 	%r49, [%rd19];
	mov.u64 	%rd34, %rd1;

BB4_6:
	mul.wide.u32 	%rd20, %r49, 4;
	add.s64 	%rd21, %rd2, %rd20;
	ld.f32 	%f37, [%rd21];
	max.f32 	%f51, %f51, %f37;

BB4_7:
	shl.b32 	%r23, %r1, 1;
	mad.lo.s32 	%r48, %r23, %r18, %r48;
	setp.lt.u32	%p5, %r48, %r14;
	@%p5 bra 	BB4_3;
	bra.uni 	BB4_11;

BB4_8:
	mul.wide.u32 	%rd22, %r48, 4;
	add.s64 	%rd23, %rd2, %rd22;
	ld.f32 	%f38, [%rd23];
	max.f32 	%f51, %f51, %f38;
	add.s32 	%r11, %r48, %r1;
	setp.ge.u32	%p6, %r11, %r14;
	@%p6 bra 	BB4_10;

	mul.wide.u32 	%rd24, %r11, 4;
	add.s64 	%rd25, %rd2, %rd24;
	ld.f32 	%f39, [%rd25];
	max.f32 	%f51, %f51, %f39;

BB4_10:
	add.s32 	%r48, %r48, %r4;
	setp.lt.u32	%p7, %r48, %r14;
	@%p7 bra 	BB4_8;

BB4_11:
	shl.b32 	%r26, %r17, 2;
	mov.u32 	%r27, memory;
	add.s32 	%r13, %r27, %r26;
	st.shared.f32 	[%r13], %f51;
	bar.sync 	0;
	setp.lt.u32	%p8, %r1, 1024;
	@%p8 bra 	BB4_15;

	setp.gt.u32	%p9, %r17, 511;
	@%p9 bra 	BB4_14;

	ld.shared.f32 	%f40, [%r13+2048];
	max.f32 	%f51, %f51, %f40;
	st.shared.f32 	[%r13], %f51;

BB4_14:
	bar.sync 	0;

BB4_15:
	setp.lt.u32	%p10, %r1, 512;
	@%p10 bra 	BB4_19;

	setp.gt.u32	%p11, %r17, 255;
	@%p11 bra 	BB4_18;

	ld.shared.f32 	%f41, [%r13+1024];
	max.f32 	%f51, %f51, %f41;
	st.shared.f32 	[%r13], %f51;

BB4_18:
	bar.sync 	0;

BB4_19:
	setp.lt.u32	%p12, %r1, 256;
	@%p12 bra 	BB4_23;

	setp.gt.u32	%p13, %r17, 127;
	@%p13 bra 	BB4_22;

	ld.shared.f32 	%f42, [%r13+512];
	max.f32 	%f51, %f51, %f42;
	st.shared.f32 	[%r13], %f51;

BB4_22:
	bar.sync 	0;

BB4_23:
	setp.lt.u32	%p14, %r1, 128;
	@%p14 bra 	BB4_27;

	setp.gt.u32	%p15, %r17, 63;
	@%p15 bra 	BB4_26;

	ld.shared.f32 	%f43, [%r13+256];
	max.f32 	%f51, %f51, %f43;
	st.shared.f32 	[%r13], %f51;

BB4_26:
	bar.sync 	0;

BB4_27:
	setp.gt.u32	%p16, %r17, 31;
	@%p16 bra 	BB4_40;

	setp.lt.u32	%p17, %r1, 64;
	@%p17 bra 	BB4_30;

	ld.volatile.shared.f32 	%f44, [%r13+128];
	max.f32 	%f51, %f51, %f44;
	st.volatile.shared.f32 	[%r13], %f51;

BB4_30:
	setp.lt.u32	%p18, %r1, 32;
	@%p18 bra 	BB4_32;

	ld.volatile.shared.f32 	%f45, [%r13+64];
	max.f32 	%f51, %f51, %f45;
	st.volatile.shared.f32 	[%r13], %f51;

BB4_32:
	setp.lt.u32	%p19, %r1, 16;
	@%p19 bra 	BB4_34;

	ld.volatile.shared.f32 	%f46, [%r13+32];
	max.f32 	%f51, %f51, %f46;
	st.volatile.shared.f32 	[%r13], %f51;

BB4_34:
	setp.lt.u32	%p20, %r1, 8;
	@%p20 bra 	BB4_36;

	ld.volatile.shared.f32 	%f47, [%r13+16];
	max.f32 	%f51, %f51, %f47;
	st.volatile.shared.f32 	[%r13], %f51;

BB4_36:
	setp.lt.u32	%p21, %r1, 4;
	@%p21 bra 	BB4_38;

	ld.volatile.shared.f32 	%f48, [%r13+8];
	max.f32 	%f51, %f51, %f48;
	st.volatile.shared.f32 	[%r13], %f51;

BB4_38:
	setp.lt.u32	%p22, %r1, 2;
	@%p22 bra 	BB4_40;

	ld.volatile.shared.f32 	%f49, [%r13+4];
	max.f32 	%f50, %f51, %f49;
	st.volatile.shared.f32 	[%r13], %f50;

BB4_40:
	setp.ne.s32	%p23, %r17, 0;
	@%p23 bra 	BB4_45;

	ld.shared.f32 	%f32, [memory];
	cvta.to.global.u64 	%rd26, %rd11;
	add.s64 	%rd6, %rd26, 16;
	ld.global.u64 	%rd27, [%rd26+16];
	setp.eq.s64	%p24, %rd27, 0;
	@%p24 bra 	BB4_43;

	mov.u32 	%r44, 0;
	add.u64 	%rd28, %SP, 0;
	add.u64 	%rd29, %SPL, 0;
	st.local.u32 	[%rd29], %r44;
	st.local.u32 	[%rd29+4], %r15;
	mov.u64 	%rd30, $str;
	cvta.global.u64 	%rd31, %rd30;
	// Callseq Start 2
	{
	.reg .b32 temp_param_reg;
	// <end>}
	.param .b64 param0;
	st.param.b64	[param0+0], %rd31;
	.param .b64 param1;
	st.param.b64	[param1+0], %rd28;
	.param .b32 retval0;
	call.uni (retval0), 
	vprintf, 
	(
	param0, 
	param1
	);
	ld.param.b32	%r46, [retval0+0];
	
	//{
	}// Callseq End 2
	// inline asm
	trap;
	// inline asm
	ld.global.u64 	%rd37, [%rd6+16];
	bra.uni 	BB4_44;

BB4_43:
	ld.global.u64 	%rd32, [%rd6+16];
	mul.wide.u32 	%rd33, %r15, 4;
	add.s64 	%rd37, %rd32, %rd33;

BB4_44:
	st.f32 	[%rd37], %f32;

BB4_45:
	ret;
}

	// .globl	reduce_max_d
.visible .entry reduce_max_d(
	.param .u64 reduce_max_d_param_0,
	.param .u64 reduce_max_d_param_1,
	.param .u32 reduce_max_d_param_2
)
{
	.local .align 8 .b8 	__local_depot5[8];
	.reg .b64 	%SP;
	.reg .b64 	%SPL;
	.reg .pred 	%p<23>;
	.reg .b32 	%r<49>;
	.reg .f64 	%fd<60>;
	.reg .b64 	%rd<36>;


	mov.u64 	%SPL, __local_depot5;
	cvta.local.u64 	%SP, %SPL;
	ld.param.u64 	%rd11, [reduce_max_d_param_0];
	ld.param.u64 	%rd12, [reduce_max_d_param_1];
	ld.param.u32 	%r10, [reduce_max_d_param_2];
	mov.u32 	%r11, %ctaid.x;
	shl.b32 	%r12, %r11, 1;
	mov.u32 	%r13, %ntid.x;
	mov.u32 	%r14, %tid.x;
	mad.lo.s32 	%r46, %r12, %r13, %r14;
	mov.f64 	%fd44, 0dFFF0000000000000;
	setp.ge.u32	%p1, %r46, %r10;
	@%p1 bra 	BB5_9;

	cvta.to.global.u64 	%rd13, %rd11;
	ld.global.u64 	%rd1, [%rd13+16];
	ld.global.u64 	%rd2, [%rd13+32];
	mov.f64 	%fd44, 0dFFF0000000000000;
	mov.u64 	%rd32, %rd1;

BB5_2:
	setp.eq.s64	%p2, %rd1, 0;
	mov.u32 	%r47, %r46;
	@%p2 bra 	BB5_4;

	mul.wide.u32 	%rd14, %r46, 4;
	add.s64 	%rd15, %rd1, %rd14;
	ld.u32 	%r47, [%rd15];
	mov.u64 	%rd32, %rd1;

BB5_4:
	mul.wide.u32 	%rd16, %r47, 8;
	add.s64 	%rd17, %rd2, %rd16;
	ld.f64 	%fd31, [%rd17];
	max.f64 	%fd44, %fd44, %fd31;
	add.s32 	%r48, %r46, %r13;
	setp.ge.u32	%p3, %r48, %r10;
	@%p3 bra 	BB5_8;

	setp.eq.s64	%p4, %rd32, 0;
	mov.u64 	%rd32, 0;
	@%p4 bra 	BB5_7;

	add.s32 	%r19, %r46, %r13;
	mul.wide.u32 	%rd19, %r19, 4;
	add.s64 	%rd20, %rd1, %rd19;
	ld.u32 	%r48, [%rd20];
	mov.u64 	%rd32, %rd1;

BB5_7:
	mul.wide.u32 	%rd21, %r48, 8;
	add.s64 	%rd22, %rd2, %rd21;
	ld.f64 	%fd32, [%rd22];
	max.f64 	%fd44, %fd44, %fd32;

BB5_8:
	shl.b32 	%r21, %r13, 1;
	mov.u32 	%r22, %nctaid.x;
	mad.lo.s32 	%r46, %r21, %r22, %r46;
	setp.lt.u32	%p5, %r46, %r10;
	@%p5 bra 	BB5_2;

BB5_9:
	shl.b32 	%r24, %r14, 3;
	mov.u32 	%r25, memory;
	add.s32 	%r9, %r25, %r24;
	st.shared.f64 	[%r9], %fd44;
	bar.sync 	0;
	setp.lt.u32	%p6, %r13, 1024;
	@%p6 bra 	BB5_13;

	setp.gt.u32	%p7, %r14, 511;
	@%p7 bra 	BB5_12;

	ld.shared.f64 	%fd33, [%r9+4096];
	max.f64 	%fd44, %fd44, %fd33;
	st.shared.f64 	[%r9], %fd44;

BB5_12:
	bar.sync 	0;

BB5_13:
	setp.lt.u32	%p8, %r13, 512;
	@%p8 bra 	BB5_17;

	setp.gt.u32	%p9, %r14, 255;
	@%p9 bra 	BB5_16;

	ld.shared.f64 	%fd34, [%r9+2048];
	max.f64 	%fd44, %fd44, %fd34;
	st.shared.f64 	[%r9], %fd44;

BB5_16:
	bar.sync 	0;

BB5_17:
	setp.lt.u32	%p10, %r13, 256;
	@%p10 bra 	BB5_21;

	setp.gt.u32	%p11, %r14, 127;
	@%p11 bra 	BB5_20;

	ld.shared.f64 	%fd35, [%r9+1024];
	max.f64 	%fd44, %fd44, %fd35;
	st.shared.f64 	[%r9], %fd44;

BB5_20:
	bar.sync 	0;

BB5_21:
	setp.lt.u32	%p12, %r13, 128;
	@%p12 bra 	BB5_25;

	setp.gt.u32	%p13, %r14, 63;
	@%p13 bra 	BB5_24;

	ld.shared.f64 	%fd36, [%r9+512];
	max.f64 	%fd44, %fd44, %fd36;
	st.shared.f64 	[%r9], %fd44;

BB5_24:
	bar.sync 	0;

BB5_25:
	setp.gt.u32	%p14, %r14, 31;
	@%p14 bra 	BB5_38;

	setp.lt.u32	%p15, %r13, 64;
	@%p15 bra 	BB5_28;

	ld.volatile.shared.f64 	%fd37, [%r9+256];
	max.f64 	%fd44, %fd44, %fd37;
	st.volatile.shared.f64 	[%r9], %fd44;

BB5_28:
	setp.lt.u32	%p16, %r13, 32;
	@%p16 bra 	BB5_30;

	ld.volatile.shared.f64 	%fd38, [%r9+128];
	max.f64 	%fd44, %fd44, %fd38;
	st.volatile.shared.f64 	[%r9], %fd44;

BB5_30:
	setp.lt.u32	%p17, %r13, 16;
	@%p17 bra 	BB5_32;

	ld.volatile.shared.f64 	%fd39, [%r9+64];
	max.f64 	%fd44, %fd44, %fd39;
	st.volatile.shared.f64 	[%r9], %fd44;

BB5_32:
	setp.lt.u32	%p18, %r13, 8;
	@%p18 bra 	BB5_34;

	ld.volatile.shared.f64 	%fd40, [%r9+32];
	max.f64 	%fd44, %fd44, %fd40;
	st.volatile.shared.f64 	[%r9], %fd44;

BB5_34:
	setp.lt.u32	%p19, %r13, 4;
	@%p19 bra 	BB5_36;

	ld.volatile.shared.f64 	%fd41, [%r9+16];
	max.f64 	%fd44, %fd44, %fd41;
	st.volatile.shared.f64 	[%r9], %fd44;

BB5_36:
	setp.lt.u32	%p20, %r13, 2;
	@%p20 bra 	BB5_38;

	ld.volatile.shared.f64 	%fd42, [%r9+8];
	max.f64 	%fd43, %fd44, %fd42;
	st.volatile.shared.f64 	[%r9], %fd43;

BB5_38:
	setp.ne.s32	%p21, %r14, 0;
	@%p21 bra 	BB5_43;

	ld.shared.f64 	%fd28, [memory];
	cvta.to.global.u64 	%rd23, %rd12;
	add.s64 	%rd7, %rd23, 16;
	ld.global.u64 	%rd24, [%rd23+16];
	setp.eq.s64	%p22, %rd24, 0;
	@%p22 bra 	BB5_41;

	mov.u32 	%r42, 0;
	add.u64 	%rd25, %SP, 0;
	add.u64 	%rd26, %SPL, 0;
	st.local.u32 	[%rd26], %r42;
	st.local.u32 	[%rd26+4], %r11;
	mov.u64 	%rd27, $str;
	cvta.global.u64 	%rd28, %rd27;
	// Callseq Start 3
	{
	.reg .b32 temp_param_reg;
	// <end>}
	.param .b64 param0;
	st.param.b64	[param0+0], %rd28;
	.param .b64 param1;
	st.param.b64	[param1+0], %rd25;
	.param .b32 retval0;
	call.uni (retval0), 
	vprintf, 
	(
	param0, 
	param1
	);
	ld.param.b32	%r44, [retval0+0];
	
	//{
	}// Callseq End 3
	// inline asm
	trap;
	// inline asm
	ld.global.u64 	%rd35, [%rd7+16];
	bra.uni 	BB5_42;

BB5_41:
	ld.global.u64 	%rd29, [%rd7+16];
	mul.wide.u32 	%rd30, %r11, 8;
	add.s64 	%rd35, %rd29, %rd30;

BB5_42:
	st.f64 	[%rd35], %fd28;

BB5_43:
	ret;
}

	// .globl	reduce_min_f
.visible .entry reduce_min_f(
	.param .u64 reduce_min_f_param_0,
	.param .u64 reduce_min_f_param_1,
	.param .u32 reduce_min_f_param_2
)
{
	.local .align 8 .b8 	__local_depot6[8];
	.reg .b64 	%SP;
	.reg .b64 	%SPL;
	.reg .pred 	%p<23>;
	.reg .f32 	%f<60>;
	.reg .b32 	%r<49>;
	.reg .b64 	%rd<36>;


	mov.u64 	%SPL, __local_depot6;
	cvta.local.u64 	%SP, %SPL;
	ld.param.u64 	%rd11, [reduce_min_f_param_0];
	ld.param.u64 	%rd12, [reduce_min_f_param_1];
	ld.param.u32 	%r10, [reduce_min_f_param_2];
	mov.u32 	%r11, %ctaid.x;
	shl.b32 	%r12, %r11, 1;
	mov.u32 	%r13, %ntid.x;
	mov.u32 	%r14, %tid.x;
	mad.lo.s32 	%r46, %r12, %r13, %r14;
	mov.f32 	%f44, 0f7F800000;
	setp.ge.u32	%p1, %r46, %r10;
	@%p1 bra 	BB6_9;

	cvta.to.global.u64 	%rd13, %rd11;
	ld.global.u64 	%rd1, [%rd13+16];
	ld.global.u64 	%rd2, [%rd13+32];
	mov.f32 	%f44, 0f7F800000;
	mov.u64 	%rd32, %rd1;

BB6_2:
	setp.eq.s64	%p2, %rd1, 0;
	mov.u32 	%r47, %r46;
	@%p2 bra 	BB6_4;

	mul.wide.u32 	%rd14, %r46, 4;
	add.s64 	%rd15, %rd1, %rd14;
	ld.u32 	%r47, [%rd15];
	mov.u64 	%rd32, %rd1;

BB6_4:
	mul.wide.u32 	%rd16, %r47, 4;
	add.s64 	%rd17, %rd2, %rd16;
	ld.f32 	%f31, [%rd17];
	min.f32 	%f44, %f44, %f31;
	add.s32 	%r48, %r46, %r13;
	setp.ge.u32	%p3, %r48, %r10;
	@%p3 bra 	BB6_8;

	setp.eq.s64	%p4, %rd32, 0;
	mov.u64 	%rd32, 0;
	@%p4 bra 	BB6_7;

	add.s32 	%r19, %r46, %r13;
	mul.wide.u32 	%rd19, %r19, 4;
	add.s64 	%rd20, %rd1, %rd19;
	ld.u32 	%r48, [%rd20];
	mov.u64 	%rd32, %rd1;

BB6_7:
	mul.wide.u32 	%rd21, %r48, 4;
	add.s64 	%rd22, %rd2, %rd21;
	ld.f32 	%f32, [%rd22];
	min.f32 	%f44, %f44, %f32;

BB6_8:
	shl.b32 	%r21, %r13, 1;
	mov.u32 	%r22, %nctaid.x;
	mad.lo.s32 	%r46, %r21, %r22, %r46;
	setp.lt.u32	%p5, %r46, %r10;
	@%p5 bra 	BB6_2;

BB6_9:
	shl.b32 	%r24, %r14, 2;
	mov.u32 	%r25, memory;
	add.s32 	%r9, %r25, %r24;
	st.shared.f32 	[%r9], %f44;
	bar.sync 	0;
	setp.lt.u32	%p6, %r13, 1024;
	@%p6 bra 	BB6_13;

	setp.gt.u32	%p7, %r14, 511;
	@%p7 bra 	BB6_12;

	ld.shared.f32 	%f33, [%r9+2048];
	min.f32 	%f44, %f44, %f33;
	st.shared.f32 	[%r9], %f44;

BB6_12:
	bar.sync 	0;

BB6_13:
	setp.lt.u32	%p8, %r13, 512;
	@%p8 bra 	BB6_17;

	setp.gt.u32	%p9, %r14, 255;
	@%p9 bra 	BB6_16;

	ld.shared.f32 	%f34, [%r9+1024];
	min.f32 	%f44, %f44, %f34;
	st.shared.f32 	[%r9], %f44;

BB6_16:
	bar.sync 	0;

BB6_17:
	setp.lt.u32	%p10, %r13, 256;
	@%p10 bra 	BB6_21;

	setp.gt.u32	%p11, %r14, 127;
	@%p11 bra 	BB6_20;

	ld.shared.f32 	%f35, [%r9+512];
	min.f32 	%f44, %f44, %f35;
	st.shared.f32 	[%r9], %f44;

BB6_20:
	bar.sync 	0;

BB6_21:
	setp.lt.u32	%p12, %r13, 128;
	@%p12 bra 	BB6_25;

	setp.gt.u32	%p13, %r14, 63;
	@%p13 bra 	BB6_24;

	ld.shared.f32 	%f36, [%r9+256];
	min.f32 	%f44, %f44, %f36;
	st.shared.f32 	[%r9], %f44;

BB6_24:
	bar.sync 	0;

BB6_25:
	setp.gt.u32	%p14, %r14, 31;
	@%p14 bra 	BB6_38;

	setp.lt.u32	%p15, %r13, 64;
	@%p15 bra 	BB6_28;

	ld.volatile.shared.f32 	%f37, [%r9+128];
	min.f32 	%f44, %f44, %f37;
	st.volatile.shared.f32 	[%r9], %f44;

BB6_28:
	setp.lt.u32	%p16, %r13, 32;
	@%p16 bra 	BB6_30;

	ld.volatile.shared.f32 	%f38, [%r9+64];
	min.f32 	%f44, %f44, %f38;
	st.volatile.shared.f32 	[%r9], %f44;

BB6_30:
	setp.lt.u32	%p17, %r13, 16;
	@%p17 bra 	BB6_32;

	ld.volatile.shared.f32 	%f39, [%r9+32];
	min.f32 	%f44, %f44, %f39;
	st.volatile.shared.f32 	[%r9], %f44;

BB6_32:
	setp.lt.u32	%p18, %r13, 8;
	@%p18 bra 	BB6_34;

	ld.volatile.shared.f32 	%f40, [%r9+16];
	min.f32 	%f44, %f44, %f40;
	st.volatile.shared.f32 	[%r9], %f44;

BB6_34:
	setp.lt.u32	%p19, %r13, 4;
	@%p19 bra 	BB6_36;

	ld.volatile.shared.f32 	%f41, [%r9+8];
	min.f32 	%f44, %f44, %f41;
	st.volatile.shared.f32 	[%r9], %f44;

BB6_36:
	setp.lt.u32	%p20, %r13, 2;
	@%p20 bra 	BB6_38;

	ld.volatile.shared.f32 	%f42, [%r9+4];
	min.f32 	%f43, %f44, %f42;
	st.volatile.shared.f32 	[%r9], %f43;

BB6_38:
	setp.ne.s32	%p21, %r14, 0;
	@%p21 bra 	BB6_43;

	ld.shared.f32 	%f28, [memory];
	cvta.to.global.u64 	%rd23, %rd12;
	add.s64 	%rd7, %rd23, 16;
	ld.global.u64 	%rd24, [%rd23+16];
	setp.eq.s64	%p22, %rd24, 0;
	@%p22 bra 	BB6_41;

	mov.u32 	%r42, 0;
	add.u64 	%rd25, %SP, 0;
	add.u64 	%rd26, %SPL, 0;
	st.local.u32 	[%rd26], %r42;
	st.local.u32 	[%rd26+4], %r11;
	mov.u64 	%rd27, $str;
	cvta.global.u64 	%rd28, %rd27;
	// Callseq Start 4
	{
	.reg .b32 temp_param_reg;
	// <end>}
	.param .b64 param0;
	st.param.b64	[param0+0], %rd28;
	.param .b64 param1;
	st.param.b64	[param1+0], %rd25;
	.param .b32 retval0;
	call.uni (retval0), 
	vprintf, 
	(
	param0, 
	param1
	);
	ld.param.b32	%r44, [retval0+0];
	
	//{
	}// Callseq End 4
	// inline asm
	trap;
	// inline asm
	ld.global.u64 	%rd35, [%rd7+16];
	bra.uni 	BB6_42;

BB6_41:
	ld.global.u64 	%rd29, [%rd7+16];
	mul.wide.u32 	%rd30, %r11, 4;
	add.s64 	%rd35, %rd29, %rd30;

BB6_42:
	st.f32 	[%rd35], %f28;

BB6_43:
	ret;
}

	// .globl	reduce_min_d
.visible .entry reduce_min_d(
	.param .u64 reduce_min_d_param_0,
	.param .u64 reduce_min_d_param_1,
	.param .u32 reduce_min_d_param_2
)
{
	.local .align 8 .b8 	__local_depot7[8];
	.reg .b64 	%SP;
	.reg .b64 	%SPL;
	.reg .pred 	%p<23>;
	.reg .b32 	%r<49>;
	.reg .f64 	%fd<60>;
	.reg .b64 	%rd<36>;


	mov.u64 	%SPL, __local_depot7;
	cvta.local.u64 	%SP, %SPL;
	ld.param.u64 	%rd11, [reduce_min_d_param_0];
	ld.param.u64 	%rd12, [reduce_min_d_param_1];
	ld.param.u32 	%r10, [reduce_min_d_param_2];
	mov.u32 	%r11, %ctaid.x;
	shl.b32 	%r12, %r11, 1;
	mov.u32 	%r13, %ntid.x;
	mov.u32 	%r14, %tid.x;
	mad.lo.s32 	%r46, %r12, %r13, %r14;
	mov.f64 	%fd44, 0d7FF0000000000000;
	setp.ge.u32	%p1, %r46, %r10;
	@%p1 bra 	BB7_9;

	cvta.to.global.u64 	%rd13, %rd11;
	ld.global.u64 	%rd1, [%rd13+16];
	ld.global.u64 	%rd2, [%rd13+32];
	mov.f64 	%fd44, 0d7FF0000000000000;
	mov.u64 	%rd32, %rd1;

BB7_2:
	setp.eq.s64	%p2, %rd1, 0;
	mov.u32 	%r47, %r46;
	@%p2 bra 	BB7_4;

	mul.wide.u32 	%rd14, %r46, 4;
	add.s64 	%rd15, %rd1, %rd14;
	ld.u32 	%r47, [%rd15];
	mov.u64 	%rd32, %rd1;

BB7_4:
	mul.wide.u32 	%rd16, %r47, 8;
	add.s64 	%rd17, %rd2, %rd16;
	ld.f64 	%fd31, [%rd17];
	min.f64 	%fd44, %fd44, %fd31;
	add.s32 	%r48, %r46, %r13;
	setp.ge.u32	%p3, %r48, %r10;
	@%p3 bra 	BB7_8;

	setp.eq.s64	%p4, %rd32, 0;
	mov.u64 	%rd32, 0;
	@%p4 bra 	BB7_7;

	add.s32 	%r19, %r46, %r13;
	mul.wide.u32 	%rd19, %r19, 4;
	add.s64 	%rd20, %rd1, %rd19;
	ld.u32 	%r48, [%rd20];
	mov.u64 	%rd32, %rd1;

BB7_7:
	mul.wide.u32 	%rd21, %r48, 8;
	add.s64 	%rd22, %rd2, %rd21;
	ld.f64 	%fd32, [%rd22];
	min.f64 	%fd44, %fd44, %fd32;

BB7_8:
	shl.b32 	%r21, %r13, 1;
	mov.u32 	%r22, %nctaid.x;
	mad.lo.s32 	%r46, %r21, %r22, %r46;
	setp.lt.u32	%p5, %r46, %r10;
	@%p5 bra 	BB7_2;

BB7_9:
	shl.b32 	%r24, %r14, 3;
	mov.u32 	%r25, memory;
	add.s32 	%r9, %r25, %r24;
	st.shared.f64 	[%r9], %fd44;
	bar.sync 	0;
	setp.lt.u32	%p6, %r13, 1024;
	@%p6 bra 	BB7_13;

	setp.gt.u32	%p7, %r14, 511;
	@%p7 bra 	BB7_12;

	ld.shared.f64 	%fd33, [%r9+4096];
	min.f64 	%fd44, %fd44, %fd33;
	st.shared.f64 	[%r9], %fd44;

BB7_12:
	bar.sync 	0;

BB7_13:
	setp.lt.u32	%p8, %r13, 512;
	@%p8 bra 	BB7_17;

	setp.gt.u32	%p9, %r14, 255;
	@%p9 bra 	BB7_16;

	ld.shared.f64 	%fd34, [%r9+2048];
	min.f64 	%fd44, %fd44, %fd34;
	st.shared.f64 	[%r9], %fd44;

BB7_16:
	bar.sync 	0;

BB7_17:
	setp.lt.u32	%p10, %r13, 256;
	@%p10 bra 	BB7_21;

	setp.gt.u32	%p11, %r14, 127;
	@%p11 bra 	BB7_20;

	ld.shared.f64 	%fd35, [%r9+1024];
	min.f64 	%fd44, %fd44, %fd35;
	st.shared.f64 	[%r9], %fd44;

BB7_20:
	bar.sync 	0;

BB7_21:
	setp.lt.u32	%p12, %r13, 128;
	@%p12 bra 	BB7_25;

	setp.gt.u32	%p13, %r14, 63;
	@%p13 bra 	BB7_24;

	ld.shared.f64 	%fd36, [%r9+512];
	min.f64 	%fd44, %fd44, %fd36;
	st.shared.f64 	[%r9], %fd44;

BB7_24:
	bar.sync 	0;

BB7_25:
	setp.gt.u32	%p14, %r14, 31;
	@%p14 bra 	BB7_38;

	setp.lt.u32	%p15, %r13, 64;
	@%p15 bra 	BB7_28;

	ld.volatile.shared.f64 	%fd37, [%r9+256];
	min.f64 	%fd44, %fd44, %fd37;
	st.volatile.shared.f64 	[%r9], %fd44;

BB7_28:
	setp.lt.u32	%p16, %r13, 32;
	@%p16 bra 	BB7_30;

	ld.volatile.shared.f64 	%fd38, [%r9+128];
	min.f64 	%fd44, %fd44, %fd38;
	st.volatile.shared.f64 	[%r9], %fd44;

BB7_30:
	setp.lt.u32	%p17, %r13, 16;
	@%p17 bra 	BB7_32;

	ld.volatile.shared.f64 	%fd39, [%r9+64];
	min.f64 	%fd44, %fd44, %fd39;
	st.volatile.shared.f64 	[%r9], %fd44;

BB7_32:
	setp.lt.u32	%p18, %r13, 8;
	@%p18 bra 	BB7_34;

	ld.volatile.shared.f64 	%fd40, [%r9+32];
	min.f64 	%fd44, %fd44, %fd40;
	st.volatile.shared.f64 	[%r9], %fd44;

BB7_34:
	setp.lt.u32	%p19, %r13, 4;
	@%p19 bra 	BB7_36;

	ld.volatile.shared.f64 	%fd41, [%r9+16];
	min.f64 	%fd44, %fd44, %fd41;
	st.volatile.shared.f64 	[%r9], %fd44;

BB7_36:
	setp.lt.u32	%p20, %r13, 2;
	@%p20 bra 	BB7_38;

	ld.volatile.shared.f64 	%fd42, [%r9+8];
	min.f64 	%fd43, %fd44, %fd42;
	st.volatile.shared.f64 	[%r9], %fd43;

BB7_38:
	setp.ne.s32	%p21, %r14, 0;
	@%p21 bra 	BB7_43;

	ld.shared.f64 	%fd28, [memory];
	cvta.to.global.u64 	%rd23, %rd12;
	add.s64 	%rd7, %rd23, 16;
	ld.global.u64 	%rd24, [%rd23+16];
	setp.eq.s64	%p22, %rd24, 0;
	@%p22 bra 	BB7_41;

	mov.u32 	%r42, 0;
	add.u64 	%rd25, %SP, 0;
	add.u64 	%rd26, %SPL, 0;
	st.local.u32 	[%rd26], %r42;
	st.local.u32 	[%rd26+4], %r11;
	mov.u64 	%rd27, $str;
	cvta.global.u64 	%rd28, %rd27;
	// Callseq Start 5
	{
	.reg .b32 temp_param_reg;
	// <end>}
	.param .b64 param0;
	st.param.b64	[param0+0], %rd28;
	.param .b64 param1;
	st.param.b64	[param1+0], %rd25;
	.param .b32 retval0;
	call.uni (retval0), 
	vprintf, 
	(
	param0, 
	param1
	);
	ld.param.b32	%r44, [retval0+0];
	
	//{
	}// Callseq End 5
	// inline asm
	trap;
	// inline asm
	ld.global.u64 	%rd35, [%rd7+16];
	bra.uni 	BB7_42;

BB7_41:
	ld.global.u64 	%rd29, [%rd7+16];
	mul.wide.u32 	%rd30, %r11, 8;
	add.s64 	%rd35, %rd29, %rd30;

BB7_42:
	st.f64 	[%rd35], %fd28;

BB7_43:
	ret;
}




// ===== COMPILED SASS (sm_100) =====

	.target	sm_100

	.elftype	@"ET_EXEC"


//--------------------- .note.nv.tkinfo           --------------------------
	.section	.note.nv.tkinfo,"",@"SHT_NOTE"
	.sectionflags	@"SHF_NOTE_NV_TKINFO"
	.tkinfo
        /*0018*/ 	.word	0x00000002
        /*0030*/ 	.string	""
        /*0030*/ 	.string	"ptxas"
        /*0030*/ 	.string	"Cuda compilation tools, release 13.0, V13.0.88"
        /*0030*/ 	.string	"Build cuda_13.0.r13.0/compiler.36424714_0"
        /*0030*/ 	.string	"-arch sm_100 "



//--------------------- .note.nv.cuinfo           --------------------------
	.section	.note.nv.cuinfo,"",@"SHT_NOTE"
	.sectionflags	@"SHF_NOTE_NV_CUINFO"
        /*0018*/ 	.short	0x0002
        /*001a*/ 	.short	0x001e
        /*001c*/ 	.short	0x0082
	.zero		2


//--------------------- .nv.info                  --------------------------
	.section	.nv.info,"",@"SHT_CUDA_INFO"
	.align	4


	//----- nvinfo : EIATTR_REGCOUNT
	.align		4
        /*0000*/ 	.byte	0x04, 0x2f
        /*0002*/ 	.short	(.L_2 - .L_1)
	.align		4
.L_1:
        /*0004*/ 	.word	index@(double2float_f)
        /*0008*/ 	.word	0x0000000c


	//----- nvinfo : EIATTR_FRAME_SIZE
	.align		4
.L_2:
        /*000c*/ 	.byte	0x04, 0x11
        /*000e*/ 	.short	(.L_4 - .L_3)
	.align		4
.L_3:
        /*0010*/ 	.word	index@(double2float_f)
        /*0014*/ 	.word	0x00000000


	//----- nvinfo : EIATTR_REGCOUNT
	.align		4
.L_4:
        /*0018*/ 	.byte	0x04, 0x2f
        /*001a*/ 	.short	(.L_6 - .L_5)
	.align		4
.L_5:
        /*001c*/ 	.word	index@(float2double_f)
        /*0020*/ 	.word	0x0000000c


	//----- nvinfo : EIATTR_FRAME_SIZE
	.align		4
.L_6:
        /*0024*/ 	.byte	0x04, 0x11
        /*0026*/ 	.short	(.L_8 - .L_7)
	.align		4
.L_7:
        /*0028*/ 	.word	index@(float2double_f)
        /*002c*/ 	.word	0x00000000


	//----- nvinfo : EIATTR_REGCOUNT
	.align		4
.L_8:
        /*0030*/ 	.byte	0x04, 0x2f
        /*0032*/ 	.short	(.L_10 - .L_9)
	.align		4
.L_9:
        /*0034*/ 	.word	index@(reduce_sum_f)
        /*0038*/ 	.word	0x00000018


	//----- nvinfo : EIATTR_FRAME_SIZE
	.align		4
.L_10:
        /*003c*/ 	.byte	0x04, 0x11
        /*003e*/ 	.short	(.L_12 - .L_11)
	.align		4
.L_11:
        /*0040*/ 	.word	index@(reduce_sum_f)
        /*0044*/ 	.word	0x00000008


	//----- nvinfo : EIATTR_REGCOUNT
	.align		4
.L_12:
        /*0048*/ 	.byte	0x04, 0x2f
        /*004a*/ 	.short	(.L_14 - .L_13)
	.align		4
.L_13:
        /*004c*/ 	.word	index@(reduce_sum_d)
        /*0050*/ 	.word	0x0000001a


	//----- nvinfo : EIATTR_FRAME_SIZE
	.align		4
.L_14:
        /*0054*/ 	.byte	0x04, 0x11
        /*0056*/ 	.short	(.L_16 - .L_15)
	.align		4
.L_15:
        /*0058*/ 	.word	index@(reduce_sum_d)
        /*005c*/ 	.word	0x00000008


	//----- nvinfo : EIATTR_REGCOUNT
	.align		4
.L_16:
        /*0060*/ 	.byte	0x04, 0x2f
        /*0062*/ 	.short	(.L_18 - .L_17)
	.align		4
.L_17:
        /*0064*/ 	.word	index@(reduce_max_f)
        /*0068*/ 	.word	0x00000018


	//----- nvinfo : EIATTR_FRAME_SIZE
	.align		4
.L_18:
        /*006c*/ 	.byte	0x04, 0x11
        /*006e*/ 	.short	(.L_20 - .L_19)
	.align		4
.L_19:
        /*0070*/ 	.word	index@(reduce_max_f)
        /*0074*/ 	.word	0x00000008


	//----- nvinfo : EIATTR_REGCOUNT
	.align		4
.L_20:
        /*0078*/ 	.byte	0x04, 0x2f
        /*007a*/ 	.short	(.L_22 - .L_21)
	.align		4
.L_21:
        /*007c*/ 	.word	index@(reduce_max_d)
        /*0080*/ 	.word	0x0000001a


	//----- nvinfo : EIATTR_FRAME_SIZE
	.align		4
.L_22:
        /*0084*/ 	.byte	0x04, 0x11
        /*0086*/ 	.short	(.L_24 - .L_23)
	.align		4
.L_23:
        /*0088*/ 	.word	index@(reduce_max_d)
        /*008c*/ 	.word	0x00000008


	//----- nvinfo : EIATTR_REGCOUNT
	.align		4
.L_24:
        /*0090*/ 	.byte	0x04, 0x2f
        /*0092*/ 	.short	(.L_26 - .L_25)
	.align		4
.L_25:
        /*0094*/ 	.word	index@(reduce_min_f)
        /*0098*/ 	.word	0x00000018


	//----- nvinfo : EIATTR_FRAME_SIZE
	.align		4
.L_26:
        /*009c*/ 	.byte	0x04, 0x11
        /*009e*/ 	.short	(.L_28 - .L_27)
	.align		4
.L_27:
        /*00a0*/ 	.word	index@(reduce_min_f)
        /*00a4*/ 	.word	0x00000008


	//----- nvinfo : EIATTR_REGCOUNT
	.align		4
.L_28:
        /*00a8*/ 	.byte	0x04, 0x2f
        /*00aa*/ 	.short	(.L_30 - .L_29)
	.align		4
.L_29:
        /*00ac*/ 	.word	index@(reduce_min_d)
        /*00b0*/ 	.word	0x0000001a


	//----- nvinfo : EIATTR_FRAME_SIZE
	.align		4
.L_30:
        /*00b4*/ 	.byte	0x04, 0x11
        /*00b6*/ 	.short	(.L_32 - .L_31)
	.align		4
.L_31:
        /*00b8*/ 	.word	index@(reduce_min_d)
        /*00bc*/ 	.word	0x00000008


	//----- nvinfo : EIATTR_MIN_STACK_SIZE
	.align		4
.L_32:
        /*00c0*/ 	.byte	0x04, 0x12
        /*00c2*/ 	.short	(.L_34 - .L_33)
	.align		4
.L_33:
        /*00c4*/ 	.word	index@(reduce_min_d)
        /*00c8*/ 	.word	0x00000008


	//----- nvinfo : EIATTR_MIN_STACK_SIZE
	.align		4
.L_34:
        /*00cc*/ 	.byte	0x04, 0x12
        /*00ce*/ 	.short	(.L_36 - .L_35)
	.align		4
.L_35:
        /*00d0*/ 	.word	index@(reduce_min_f)
        /*00d4*/ 	.word	0x00000008


	//----- nvinfo : EIATTR_MIN_STACK_SIZE
	.align		4
.L_36:
        /*00d8*/ 	.byte	0x04, 0x12
        /*00da*/ 	.short	(.L_38 - .L_37)
	.align		4
.L_37:
        /*00dc*/ 	.word	index@(reduce_max_d)
        /*00e0*/ 	.word	0x00000008


	//----- nvinfo : EIATTR_MIN_STACK_SIZE
	.align		4
.L_38:
        /*00e4*/ 	.byte	0x04, 0x12
        /*00e6*/ 	.short	(.L_40 - .L_39)
	.align		4
.L_39:
        /*00e8*/ 	.word	index@(reduce_max_f)
        /*00ec*/ 	.word	0x00000008


	//----- nvinfo : EIATTR_MIN_STACK_SIZE
	.align		4
.L_40:
        /*00f0*/ 	.byte	0x04, 0x12
        /*00f2*/ 	.short	(.L_42 - .L_41)
	.align		4
.L_41:
        /*00f4*/ 	.word	index@(reduce_sum_d)
        /*00f8*/ 	.word	0x00000008


	//----- nvinfo : EIATTR_MIN_STACK_SIZE
	.align		4
.L_42:
        /*00fc*/ 	.byte	0x04, 0x12
        /*00fe*/ 	.short	(.L_44 - .L_43)
	.align		4
.L_43:
        /*0100*/ 	.word	index@(reduce_sum_f)
        /*0104*/ 	.word	0x00000008


	//----- nvinfo : EIATTR_MIN_STACK_SIZE
	.align		4
.L_44:
        /*0108*/ 	.byte	0x04, 0x12
        /*010a*/ 	.short	(.L_46 - .L_45)
	.align		4
.L_45:
        /*010c*/ 	.word	index@(float2double_f)
        /*0110*/ 	.word	0x00000000


	//----- nvinfo : EIATTR_MIN_STACK_SIZE
	.align		4
.L_46:
        /*0114*/ 	.byte	0x04, 0x12
        /*0116*/ 	.short	(.L_48 - .L_47)
	.align		4
.L_47:
        /*0118*/ 	.word	index@(double2float_f)
        /*011c*/ 	.word	0x00000000
.L_48:


//--------------------- .nv.compat                --------------------------
	.section	.nv.compat,"",@"SHT_CUDA_COMPAT_INFO"
	.align	4
        /*0000*/ 	.byte	0x02, 0x09, 0x00, 0x00, 0x02, 0x02, 0x01, 0x00, 0x02, 0x05, 0x05, 0x00, 0x03, 0x07, 0x01, 0x01
        /*0010*/ 	.byte	0x02, 0x03, 0x00, 0x00, 0x02, 0x06, 0x01, 0x00, 0x04, 0x0b, 0x08, 0x00, 0x01, 0x00, 0x00, 0x00
        /*0020*/ 	.byte	0x00, 0x00, 0x00, 0x00


//--------------------- .nv.info.reduce_min_d     --------------------------
	.section	.nv.info.reduce_min_d,"",@"SHT_CUDA_INFO"
	.sectionflags	@""
	.align	4


	//----- nvinfo : EIATTR_CUDA_API_VERSION
	.align		4
        /*0000*/ 	.byte	0x04, 0x37
        /*0002*/ 	.short	(.L_50 - .L_49)
.L_49:
        /*0004*/ 	.word	0x00000082


	//----- nvinfo : EIATTR_KPARAM_INFO
	.align		4
.L_50:
        /*0008*/ 	.byte	0x04, 0x17
        /*000a*/ 	.short	(.L_52 - .L_51)
.L_51:
        /*000c*/ 	.word	0x00000000
        /*0010*/ 	.short	0x0002
        /*0012*/ 	.short	0x0010
        /*0014*/ 	.byte	0x00, 0xf0, 0x11, 0x00


	//----- nvinfo : EIATTR_KPARAM_INFO
	.align		4
.L_52:
        /*0018*/ 	.byte	0x04, 0x17
        /*001a*/ 	.short	(.L_54 - .L_53)
.L_53:
        /*001c*/ 	.word	0x00000000
        /*0020*/ 	.short	0x0001
        /*0022*/ 	.short	0x0008
        /*0024*/ 	.byte	0x00, 0xf0, 0x21, 0x00


	//----- nvinfo : EIATTR_KPARAM_INFO
	.align		4
.L_54:
        /*0028*/ 	.byte	0x04, 0x17
        /*002a*/ 	.short	(.L_56 - .L_55)
.L_55:
        /*002c*/ 	.word	0x00000000
        /*0030*/ 	.short	0x0000
        /*0032*/ 	.short	0x0000
        /*0034*/ 	.byte	0x00, 0xf0, 0x21, 0x00


	//----- nvinfo : EIATTR_SPARSE_MMA_MASK
	.align		4
.L_56:
        /*0038*/ 	.byte	0x03, 0x50
        /*003a*/ 	.short	0x0000


	//----- nvinfo : EIATTR_MAXREG_COUNT
	.align		4
        /*003c*/ 	.byte	0x03, 0x1b
        /*003e*/ 	.short	0x00ff


	//----- nvinfo : EIATTR_NUM_BARRIERS
	.align		4
        /*0040*/ 	.byte	0x02, 0x4c
        /*0042*/ 	.byte	0x01
	.zero		1


	//----- nvinfo : EIATTR_EXTERNS
	.align		4
        /*0044*/ 	.byte	0x04, 0x0f
        /*0046*/ 	.short	(.L_58 - .L_57)


	//   ....[0]....
	.align		4
.L_57:
        /*0048*/ 	.word	index@(vprintf)


	//----- nvinfo : EIATTR_MERCURY_ISA_VERSION
	.align		4
.L_58:
        /*004c*/ 	.byte	0x03, 0x5f
        /*004e*/ 	.short	0x0101


	//----- nvinfo : EIATTR_VRC_CTA_INIT_COUNT
	.align		4
        /*0050*/ 	.byte	0x02, 0x4a
	.zero		1
	.zero		1


	//----- nvinfo : EIATTR_SYSCALL_OFFSETS
	.align		4
        /*0054*/ 	.byte	0x04, 0x46
        /*0056*/ 	.short	(.L_60 - .L_59)


	//   ....[0]....
.L_59:
        /*0058*/ 	.word	0x00000e30


	//----- nvinfo : EIATTR_EXIT_INSTR_OFFSETS
	.align		4
.L_60:
        /*005c*/ 	.byte	0x04, 0x1c
        /*005e*/ 	.short	(.L_62 - .L_61)


	//   ....[0]....
.L_61:
        /*0060*/ 	.word	0x00000d40


	//   ....[1]....
        /*0064*/ 	.word	0x00000e90


	//----- nvinfo : EIATTR_CRS_STACK_SIZE
	.align		4
.L_62:
        /*0068*/ 	.byte	0x04, 0x1e
        /*006a*/ 	.short	(.L_64 - .L_63)
.L_63:
        /*006c*/ 	.word	0x00000000


	//----- nvinfo : EIATTR_CBANK_PARAM_SIZE
	.align		4
.L_64:
        /*0070*/ 	.byte	0x03, 0x19
        /*0072*/ 	.short	0x0014


	//----- nvinfo : EIATTR_PARAM_CBANK
	.align		4
        /*0074*/ 	.byte	0x04, 0x0a
        /*0076*/ 	.short	(.L_66 - .L_65)
	.align		4
.L_65:
        /*0078*/ 	.word	index@(.nv.constant0.reduce_min_d)
        /*007c*/ 	.short	0x0380
        /*007e*/ 	.short	0x0014


	//----- nvinfo : EIATTR_SW_WAR
	.align		4
.L_66:
        /*0080*/ 	.byte	0x04, 0x36
        /*0082*/ 	.short	(.L_68 - .L_67)
.L_67:
        /*0084*/ 	.word	0x00000008
.L_68:


//--------------------- .nv.info.reduce_min_f     --------------------------
	.section	.nv.info.reduce_min_f,"",@"SHT_CUDA_INFO"
	.sectionflags	@""
	.align	4


	//----- nvinfo : EIATTR_CUDA_API_VERSION
	.align		4
        /*0000*/ 	.byte	0x04, 0x37
        /*0002*/ 	.short	(.L_70 - .L_69)
.L_69:
        /*0004*/ 	.word	0x00000082


	//----- nvinfo : EIATTR_KPARAM_INFO
	.align		4
.L_70:
        /*0008*/ 	.byte	0x04, 0x17
        /*000a*/ 	.short	(.L_72 - .L_71)
.L_71:
        /*000c*/ 	.word	0x00000000
        /*0010*/ 	.short	0x0002
        /*0012*/ 	.short	0x0010
        /*0014*/ 	.byte	0x00, 0xf0, 0x11, 0x00


	//----- nvinfo : EIATTR_KPARAM_INFO
	.align		4
.L_72:
        /*0018*/ 	.byte	0x04, 0x17
        /*001a*/ 	.short	(.L_74 - .L_73)
.L_73:
        /*001c*/ 	.word	0x00000000
        /*0020*/ 	.short	0x0001
        /*0022*/ 	.short	0x0008
        /*0024*/ 	.byte	0x00, 0xf0, 0x21, 0x00


	//----- nvinfo : EIATTR_KPARAM_INFO
	.align		4
.L_74:
        /*0028*/ 	.byte	0x04, 0x17
        /*002a*/ 	.short	(.L_76 - .L_75)
.L_75:
        /*002c*/ 	.word	0x00000000
        /*0030*/ 	.short	0x0000
        /*0032*/ 	.short	0x0000
        /*0034*/ 	.byte	0x00, 0xf0, 0x21, 0x00


	//----- nvinfo : EIATTR_SPARSE_MMA_MASK
	.align		4
.L_76:
        /*0038*/ 	.byte	0x03, 0x50
        /*003a*/ 	.short	0x0000


	//----- nvinfo : EIATTR_MAXREG_COUNT
	.align		4
        /*003c*/ 	.byte	0x03, 0x1b
        /*003e*/ 	.short	0x00ff


	//----- nvinfo : EIATTR_NUM_BARRIERS
	.align		4
        /*0040*/ 	.byte	0x02, 0x4c
        /*0042*/ 	.byte	0x01
	.zero		1


	//----- nvinfo : EIATTR_EXTERNS
	.align		4
        /*0044*/ 	.byte	0x04, 0x0f
        /*0046*/ 	.short	(.L_78 - .L_77)


	//   ....[0]....
	.align		4
.L_77:
        /*0048*/ 	.word	index@(vprintf)


	//----- nvinfo : EIATTR_MERCURY_ISA_VERSION
	.align		4
.L_78:
        /*004c*/ 	.byte	0x03, 0x5f
        /*004e*/ 	.short	0x0101


	//----- nvinfo : EIATTR_VRC_CTA_INIT_COUNT
	.align		4
        /*0050*/ 	.byte	0x02, 0x4a
	.zero		1
	.zero		1


	//----- nvinfo : EIATTR_SYSCALL_OFFSETS
	.align		4
        /*0054*/ 	.byte	0x04, 0x46
        /*0056*/ 	.short	(.L_80 - .L_79)


	//   ....[0]....
.L_79:
        /*0058*/ 	.word	0x000008c0


	//----- nvinfo : EIATTR_EXIT_INSTR_OFFSETS
	.align		4
.L_80:
        /*005c*/ 	.byte	0x04, 0x1c
        /*005e*/ 	.short	(.L_82 - .L_81)


	//   ....[0]....
.L_81:
        /*0060*/ 	.word	0x000007d0


	//   ....[1]....
        /*0064*/ 	.word	0x00000920


	//----- nvinfo : EIATTR_CRS_STACK_SIZE
	.align		4
.L_82:
        /*0068*/ 	.byte	0x04, 0x1e
        /*006a*/ 	.short	(.L_84 - .L_83)
.L_83:
        /*006c*/ 	.word	0x00000000


	//----- nvinfo : EIATTR_CBANK_PARAM_SIZE
	.align		4
.L_84:
        /*0070*/ 	.byte	0x03, 0x19
        /*0072*/ 	.short	0x0014


	//----- nvinfo : EIATTR_PARAM_CBANK
	.align		4
        /*0074*/ 	.byte	0x04, 0x0a
        /*0076*/ 	.short	(.L_86 - .L_85)
	.align		4
.L_85:
        /*0078*/ 	.word	index@(.nv.constant0.reduce_min_f)
        /*007c*/ 	.short	0x0380
        /*007e*/ 	.short	0x0014


	//----- nvinfo : EIATTR_SW_WAR
	.align		4
.L_86:
        /*0080*/ 	.byte	0x04, 0x36
        /*0082*/ 	.short	(.L_88 - .L_87)
.L_87:
        /*0084*/ 	.word	0x00000008
.L_88:


//--------------------- .nv.info.reduce_max_d     --------------------------
	.section	.nv.info.reduce_max_d,"",@"SHT_CUDA_INFO"
	.sectionflags	@""
	.align	4


	//----- nvinfo : EIATTR_CUDA_API_VERSION
	.align		4
        /*0000*/ 	.byte	0x04, 0x37
        /*0002*/ 	.short	(.L_90 - .L_89)
.L_89:
        /*0004*/ 	.word	0x00000082


	//----- nvinfo : EIATTR_KPARAM_INFO
	.align		4
.L_90:
        /*0008*/ 	.byte	0x04, 0x17
        /*000a*/ 	.short	(.L_92 - .L_91)
.L_91:
        /*000c*/ 	.word	0x00000000
        /*0010*/ 	.short	0x0002
        /*0012*/ 	.short	0x0010
        /*0014*/ 	.byte	0x00, 0xf0, 0x11, 0x00


	//----- nvinfo : EIATTR_KPARAM_INFO
	.align		4
.L_92:
        /*0018*/ 	.byte	0x04, 0x17
        /*001a*/ 	.short	(.L_94 - .L_93)
.L_93:
        /*001c*/ 	.word	0x00000000
        /*0020*/ 	.short	0x0001
        /*0022*/ 	.short	0x0008
        /*0024*/ 	.byte	0x00, 0xf0, 0x21, 0x00


	//----- nvinfo : EIATTR_KPARAM_INFO
	.align		4
.L_94:
        /*0028*/ 	.byte	0x04, 0x17
        /*002a*/ 	.short	(.L_96 - .L_95)
.L_95:
        /*002c*/ 	.word	0x00000000
        /*0030*/ 	.short	0x0000
        /*0032*/ 	.short	0x0000
        /*0034*/ 	.byte	0x00, 0xf0, 0x21, 0x00


	//----- nvinfo : EIATTR_SPARSE_MMA_MASK
	.align		4
.L_96:
        /*0038*/ 	.byte	0x03, 0x50
        /*003a*/ 	.short	0x0000


	//----- nvinfo : EIATTR_MAXREG_COUNT
	.align		4
        /*003c*/ 	.byte	0x03, 0x1b
        /*003e*/ 	.short	0x00ff


	//----- nvinfo : EIATTR_NUM_BARRIERS
	.align		4
        /*0040*/ 	.byte	0x02, 0x4c
        /*0042*/ 	.byte	0x01
	.zero		1


	//----- nvinfo : EIATTR_EXTERNS
	.align		4
        /*0044*/ 	.byte	0x04, 0x0f
        /*0046*/ 	.short	(.L_98 - .L_97)


	//   ....[0]....
	.align		4
.L_97:
        /*0048*/ 	.word	index@(vprintf)


	//----- nvinfo : EIATTR_MERCURY_ISA_VERSION
	.align		4
.L_98:
        /*004c*/ 	.byte	0x03, 0x5f
        /*004e*/ 	.short	0x0101


	//----- nvinfo : EIATTR_VRC_CTA_INIT_COUNT
	.align		4
        /*0050*/ 	.byte	0x02, 0x4a
	.zero		1
	.zero		1


	//----- nvinfo : EIATTR_SYSCALL_OFFSETS
	.align		4
        /*0054*/ 	.byte	0x04, 0x46
        /*0056*/ 	.short	(.L_100 - .L_99)


	//   ....[0]....
.L_99:
        /*0058*/ 	.word	0x00000e30


	//----- nvinfo : EIATTR_EXIT_INSTR_OFFSETS
	.align		4
.L_100:
        /*005c*/ 	.byte	0x04, 0x1c
        /*005e*/ 	.short	(.L_102 - .L_101)


	//   ....[0]....
.L_101:
        /*0060*/ 	.word	0x00000d40


	//   ....[1]....
        /*0064*/ 	.word	0x00000e90


	//----- nvinfo : EIATTR_CRS_STACK_SIZE
	.align		4
.L_102:
        /*0068*/ 	.byte	0x04, 0x1e
        /*006a*/ 	.short	(.L_104 - .L_103)
.L_103:
        /*006c*/ 	.word	0x00000000


	//----- nvinfo : EIATTR_CBANK_PARAM_SIZE
	.align		4
.L_104:
        /*0070*/ 	.byte	0x03, 0x19
        /*0072*/ 	.short	0x0014


	//----- nvinfo : EIATTR_PARAM_CBANK
	.align		4
        /*0074*/ 	.byte	0x04, 0x0a
        /*0076*/ 	.short	(.L_106 - .L_105)
	.align		4
.L_105:
        /*0078*/ 	.word	index@(.nv.constant0.reduce_max_d)
        /*007c*/ 	.short	0x0380
        /*007e*/ 	.short	0x0014


	//----- nvinfo : EIATTR_SW_WAR
	.align		4
.L_106:
        /*0080*/ 	.byte	0x04, 0x36
        /*0082*/ 	.short	(.L_108 - .L_107)
.L_107:
        /*0084*/ 	.word	0x00000008
.L_108:


//--------------------- .nv.info.reduce_max_f     --------------------------
	.section	.nv.info.reduce_max_f,"",@"SHT_CUDA_INFO"
	.sectionflags	@""
	.align	4


	//----- nvinfo : EIATTR_CUDA_API_VERSION
	.align		4
        /*0000*/ 	.byte	0x04, 0x37
        /*0002*/ 	.short	(.L_110 - .L_109)
.L_109:
        /*0004*/ 	.word	0x00000082


	//----- nvinfo : EIATTR_KPARAM_INFO
	.align		4
.L_110:
        /*0008*/ 	.byte	0x04, 0x17
        /*000a*/ 	.short	(.L_112 - .L_111)
.L_111:
        /*000c*/ 	.word	0x00000000
        /*0010*/ 	.short	0x0002
        /*0012*/ 	.short	0x0010
        /*0014*/ 	.byte	0x00, 0xf0, 0x11, 0x00


	//----- nvinfo : EIATTR_KPARAM_INFO
	.align		4
.L_112:
        /*0018*/ 	.byte	0x04, 0x17
        /*001a*/ 	.short	(.L_114 - .L_113)
.L_113:
        /*001c*/ 	.word	0x00000000
        /*0020*/ 	.short	0x0001
        /*0022*/ 	.short	0x0008
        /*0024*/ 	.byte	0x00, 0xf0, 0x21, 0x00


	//----- nvinfo : EIATTR_KPARAM_INFO
	.align		4
.L_114:
        /*0028*/ 	.byte	0x04, 0x17
        /*002a*/ 	.short	(.L_116 - .L_115)
.L_115:
        /*002c*/ 	.word	0x00000000
        /*0030*/ 	.short	0x0000
        /*0032*/ 	.short	0x0000
        /*0034*/ 	.byte	0x00, 0xf0, 0x21, 0x00


	//----- nvinfo : EIATTR_SPARSE_MMA_MASK
	.align		4
.L_116:
        /*0038*/ 	.byte	0x03, 0x50
        /*003a*/ 	.short	0x0000


	//----- nvinfo : EIATTR_MAXREG_COUNT
	.align		4
        /*003c*/ 	.byte	0x03, 0x1b
        /*003e*/ 	.short	0x00ff


	//----- nvinfo : EIATTR_NUM_BARRIERS
	.align		4
        /*0040*/ 	.byte	0x02, 0x4c
        /*0042*/ 	.byte	0x01
	.zero		1


	//----- nvinfo : EIATTR_EXTERNS
	.align		4
        /*0044*/ 	.byte	0x04, 0x0f
        /*0046*/ 	.short	(.L_118 - .L_117)


	//   ....[0]....
	.align		4
.L_117:
        /*0048*/ 	.word	index@(vprintf)


	//----- nvinfo : EIATTR_MERCURY_ISA_VERSION
	.align		4
.L_118:
        /*004c*/ 	.byte	0x03, 0x5f
        /*004e*/ 	.short	0x0101


	//----- nvinfo : EIATTR_VRC_CTA_INIT_COUNT
	.align		4
        /*0050*/ 	.byte	0x02, 0x4a
	.zero		1
	.zero		1


	//----- nvinfo : EIATTR_SYSCALL_OFFSETS
	.align		4
        /*0054*/ 	.byte	0x04, 0x46
        /*0056*/ 	.short	(.L_120 - .L_119)


	//   ....[0]....
.L_119:
        /*0058*/ 	.word	0x00000970


	//----- nvinfo : EIATTR_EXIT_INSTR_OFFSETS
	.align		4
.L_120:
        /*005c*/ 	.byte	0x04, 0x1c
        /*005e*/ 	.short	(.L_122 - .L_121)


	//   ....[0]....
.L_121:
        /*0060*/ 	.word	0x00000880


	//   ....[1]....
        /*0064*/ 	.word	0x000009d0


	//----- nvinfo : EIATTR_CRS_STACK_SIZE
	.align		4
.L_122:
        /*0068*/ 	.byte	0x04, 0x1e
        /*006a*/ 	.short	(.L_124 - .L_123)
.L_123:
        /*006c*/ 	.word	0x00000000


	//----- nvinfo : EIATTR_CBANK_PARAM_SIZE
	.align		4
.L_124:
        /*0070*/ 	.byte	0x03, 0x19
        /*0072*/ 	.short	0x0014


	//----- nvinfo : EIATTR_PARAM_CBANK
	.align		4
        /*0074*/ 	.byte	0x04, 0x0a
        /*0076*/ 	.short	(.L_126 - .L_125)
	.align		4
.L_125:
        /*0078*/ 	.word	index@(.nv.constant0.reduce_max_f)
        /*007c*/ 	.short	0x0380
        /*007e*/ 	.short	0x0014


	//----- nvinfo : EIATTR_SW_WAR
	.align		4
.L_126:
        /*0080*/ 	.byte	0x04, 0x36
        /*0082*/ 	.short	(.L_128 - .L_127)
.L_127:
        /*0084*/ 	.word	0x00000008
.L_128:


//--------------------- .nv.info.reduce_sum_d     --------------------------
	.section	.nv.info.reduce_sum_d,"",@"SHT_CUDA_INFO"
	.sectionflags	@""
	.align	4


	//----- nvinfo : EIATTR_CUDA_API_VERSION
	.align		4
        /*0000*/ 	.byte	0x04, 0x37
        /*0002*/ 	.short	(.L_130 - .L_129)
.L_129:
        /*0004*/ 	.word	0x00000082


	//----- nvinfo : EIATTR_KPARAM_INFO
	.align		4
.L_130:
        /*0008*/ 	.byte	0x04, 0x17
        /*000a*/ 	.short	(.L_132 - .L_131)
.L_131:
        /*000c*/ 	.word	0x00000000
        /*0010*/ 	.short	0x0002
        /*0012*/ 	.short	0x0010
        /*0014*/ 	.byte	0x00, 0xf0, 0x11, 0x00


	//----- nvinfo : EIATTR_KPARAM_INFO
	.align		4
.L_132:
        /*0018*/ 	.byte	0x04, 0x17
        /*001a*/ 	.short	(.L_134 - .L_133)
.L_133:
        /*001c*/ 	.word	0x00000000
        /*0020*/ 	.short	0x0001
        /*0022*/ 	.short	0x0008
        /*0024*/ 	.byte	0x00, 0xf0, 0x21, 0x00


	//----- nvinfo : EIATTR_KPARAM_INFO
	.align		4
.L_134:
        /*0028*/ 	.byte	0x04, 0x17
        /*002a*/ 	.short	(.L_136 - .L_135)
.L_135:
        /*002c*/ 	.word	0x00000000
        /*0030*/ 	.short	0x0000
        /*0032*/ 	.short	0x0000
        /*0034*/ 	.byte	0x00, 0xf0, 0x21, 0x00


	//----- nvinfo : EIATTR_SPARSE_MMA_MASK
	.align		4
.L_136:
        /*0038*/ 	.byte	0x03, 0x50
        /*003a*/ 	.short	0x0000


	//----- nvinfo : EIATTR_MAXREG_COUNT
	.align		4
        /*003c*/ 	.byte	0x03, 0x1b
        /*003e*/ 	.short	0x00ff


	//----- nvinfo : EIATTR_NUM_BARRIERS
	.align		4
        /*0040*/ 	.byte	0x02, 0x4c
        /*0042*/ 	.byte	0x01
	.zero		1


	//----- nvinfo : EIATTR_EXTERNS
	.align		4
        /*0044*/ 	.byte	0x04, 0x0f
        /*0046*/ 	.short	(.L_138 - .L_137)


	//   ....[0]....
	.align		4
.L_137:
        /*0048*/ 	.word	index@(vprintf)


	//----- nvinfo : EIATTR_MERCURY_ISA_VERSION
	.align		4
.L_138:
        /*004c*/ 	.byte	0x03, 0x5f
        /*004e*/ 	.short	0x0101


	//----- nvinfo : EIATTR_VRC_CTA_INIT_COUNT
	.align		4
        /*0050*/ 	.byte	0x02, 0x4a
	.zero		1
	.zero		1


	//----- nvinfo : EIATTR_SYSCALL_OFFSETS
	.align		4
        /*0054*/ 	.byte	0x04, 0x46
        /*0056*/ 	.short	(.L_140 - .L_139)


	//   ....[0]....
.L_139:
        /*0058*/ 	.word	0x00000980


	//----- nvinfo : EIATTR_EXIT_INSTR_OFFSETS
	.align		4
.L_140:
        /*005c*/ 	.byte	0x04, 0x1c
        /*005e*/ 	.short	(.L_142 - .L_141)


	//   ....[0]....
.L_141:
        /*0060*/ 	.word	0x00000890


	//   ....[1]....
        /*0064*/ 	.word	0x000009e0


	//----- nvinfo : EIATTR_CRS_STACK_SIZE
	.align		4
.L_142:
        /*0068*/ 	.byte	0x04, 0x1e
        /*006a*/ 	.short	(.L_144 - .L_143)
.L_143:
        /*006c*/ 	.word	0x00000000


	//----- nvinfo : EIATTR_CBANK_PARAM_SIZE
	.align		4
.L_144:
        /*0070*/ 	.byte	0x03, 0x19
        /*0072*/ 	.short	0x0014


	//----- nvinfo : EIATTR_PARAM_CBANK
	.align		4
        /*0074*/ 	.byte	0x04, 0x0a
        /*0076*/ 	.short	(.L_146 - .L_145)
	.align		4
.L_145:
        /*0078*/ 	.word	index@(.nv.constant0.reduce_sum_d)
        /*007c*/ 	.short	0x0380
        /*007e*/ 	.short	0x0014


	//----- nvinfo : EIATTR_SW_WAR
	.align		4
.L_146:
        /*0080*/ 	.byte	0x04, 0x36
        /*0082*/ 	.short	(.L_148 - .L_147)
.L_147:
        /*0084*/ 	.word	0x00000008
.L_148:


//--------------------- .nv.info.reduce_sum_f     --------------------------
	.section	.nv.info.reduce_sum_f,"",@"SHT_CUDA_INFO"
	.sectionflags	@""
	.align	4


	//----- nvinfo : EIATTR_CUDA_API_VERSION
	.align		4
        /*0000*/ 	.byte	0x04, 0x37
        /*0002*/ 	.short	(.L_150 - .L_149)
.L_149:
        /*0004*/ 	.word	0x00000082


	//----- nvinfo : EIATTR_KPARAM_INFO
	.align		4
.L_150:
        /*0008*/ 	.byte	0x04, 0x17
        /*000a*/ 	.short	(.L_152 - .L_151)
.L_151:
        /*000c*/ 	.word	0x00000000
        /*0010*/ 	.short	0x0002
        /*0012*/ 	.short	0x0010
        /*0014*/ 	.byte	0x00, 0xf0, 0x11, 0x00


	//----- nvinfo : EIATTR_KPARAM_INFO
	.align		4
.L_152:
        /*0018*/ 	.byte	0x04, 0x17
        /*001a*/ 	.short	(.L_154 - .L_153)
.L_153:
        /*001c*/ 	.word	0x00000000
        /*0020*/ 	.short	0x0001
        /*0022*/ 	.short	0x0008
        /*0024*/ 	.byte	0x00, 0xf0, 0x21, 0x00


	//----- nvinfo : EIATTR_KPARAM_INFO
	.align		4
.L_154:
        /*0028*/ 	.byte	0x04, 0x17
        /*002a*/ 	.short	(.L_156 - .L_155)
.L_155:
        /*002c*/ 	.word	0x00000000
        /*0030*/ 	.short	0x0000
        /*0032*/ 	.short	0x0000
        /*0034*/ 	.byte	0x00, 0xf0, 0x21, 0x00


	//----- nvinfo : EIATTR_SPARSE_MMA_MASK
	.align		4
.L_156:
        /*0038*/ 	.byte	0x03, 0x50
        /*003a*/ 	.short	0x0000


	//----- nvinfo : EIATTR_MAXREG_COUNT
	.align		4
        /*003c*/ 	.byte	0x03, 0x1b
        /*003e*/ 	.short	0x00ff


	//----- nvinfo : EIATTR_NUM_BARRIERS
	.align		4
        /*0040*/ 	.byte	0x02, 0x4c
        /*0042*/ 	.byte	0x01
	.zero		1


	//----- nvinfo : EIATTR_EXTERNS
	.align		4
        /*0044*/ 	.byte	0x04, 0x0f
        /*0046*/ 	.short	(.L_158 - .L_157)


	//   ....[0]....
	.align		4
.L_157:
        /*0048*/ 	.word	index@(vprintf)


	//----- nvinfo : EIATTR_MERCURY_ISA_VERSION
	.align		4
.L_158:
        /*004c*/ 	.byte	0x03, 0x5f
        /*004e*/ 	.short	0x0101


	//----- nvinfo : EIATTR_VRC_CTA_INIT_COUNT
	.align		4
        /*0050*/ 	.byte	0x02, 0x4a
	.zero		1
	.zero		1


	//----- nvinfo : EIATTR_SYSCALL_OFFSETS
	.align		4
        /*0054*/ 	.byte	0x04, 0x46
        /*0056*/ 	.short	(.L_160 - .L_159)


	//   ....[0]....
.L_159:
        /*0058*/ 	.word	0x00000970


	//----- nvinfo : EIATTR_EXIT_INSTR_OFFSETS
	.align		4
.L_160:
        /*005c*/ 	.byte	0x04, 0x1c
        /*005e*/ 	.short	(.L_162 - .L_161)


	//   ....[0]....
.L_161:
        /*0060*/ 	.word	0x00000880


	//   ....[1]....
        /*0064*/ 	.word	0x000009d0


	//----- nvinfo : EIATTR_CRS_STACK_SIZE
	.align		4
.L_162:
        /*0068*/ 	.byte	0x04, 0x1e
        /*006a*/ 	.short	(.L_164 - .L_163)
.L_163:
        /*006c*/ 	.word	0x00000000


	//----- nvinfo : EIATTR_CBANK_PARAM_SIZE
	.align		4
.L_164:
        /*0070*/ 	.byte	0x03, 0x19
        /*0072*/ 	.short	0x0014


	//----- nvinfo : EIATTR_PARAM_CBANK
	.align		4
        /*0074*/ 	.byte	0x04, 0x0a
        /*0076*/ 	.short	(.L_166 - .L_165)
	.align		4
.L_165:
        /*0078*/ 	.word	index@(.nv.constant0.reduce_sum_f)
        /*007c*/ 	.short	0x0380
        /*007e*/ 	.short	0x0014


	//----- nvinfo : EIATTR_SW_WAR
	.align		4
.L_166:
        /*0080*/ 	.byte	0x04, 0x36
        /*0082*/ 	.short	(.L_168 - .L_167)
.L_167:
        /*0084*/ 	.word	0x00000008
.L_168:


//--------------------- .nv.info.float2double_f   --------------------------
	.section	.nv.info.float2double_f,"",@"SHT_CUDA_INFO"
	.sectionflags	@""
	.align	4


	//----- nvinfo : EIATTR_CUDA_API_VERSION
	.align		4
        /*0000*/ 	.byte	0x04, 0x37
        /*0002*/ 	.short	(.L_170 - .L_169)
.L_169:
        /*0004*/ 	.word	0x00000082


	//----- nvinfo : EIATTR_KPARAM_INFO
	.align		4
.L_170:
        /*0008*/ 	.byte	0x04, 0x17
        /*000a*/ 	.short	(.L_172 - .L_171)
.L_171:
        /*000c*/ 	.word	0x00000000
        /*0010*/ 	.short	0x0002
        /*0012*/ 	.short	0x0010
        /*0014*/ 	.byte	0x00, 0xf0, 0x11, 0x00


	//----- nvinfo : EIATTR_KPARAM_INFO
	.align		4
.L_172:
        /*0018*/ 	.byte	0x04, 0x17
        /*001a*/ 	.short	(.L_174 - .L_173)
.L_173:
        /*001c*/ 	.word	0x00000000
        /*0020*/ 	.short	0x0001
        /*0022*/ 	.short	0x0008
        /*0024*/ 	.byte	0x00, 0xf0, 0x21, 0x00


	//----- nvinfo : EIATTR_KPARAM_INFO
	.align		4
.L_174:
        /*0028*/ 	.byte	0x04, 0x17
        /*002a*/ 	.short	(.L_176 - .L_175)
.L_175:
        /*002c*/ 	.word	0x00000000
        /*0030*/ 	.short	0x0000
        /*0032*/ 	.short	0x0000
        /*0034*/ 	.byte	0x00, 0xf0, 0x21, 0x00


	//----- nvinfo : EIATTR_SPARSE_MMA_MASK
	.align		4
.L_176:
        /*0038*/ 	.byte	0x03, 0x50
        /*003a*/ 	.short	0x0000


	//----- nvinfo : EIATTR_MAXREG_COUNT
	.align		4
        /*003c*/ 	.byte	0x03, 0x1b
        /*003e*/ 	.short	0x00ff


	//----- nvinfo : EIATTR_MERCURY_ISA_VERSION
	.align		4
        /*0040*/ 	.byte	0x03, 0x5f
        /*0042*/ 	.short	0x0101


	//----- nvinfo : EIATTR_VRC_CTA_INIT_COUNT
	.align		4
        /*0044*/ 	.byte	0x02, 0x4a
	.zero		1
	.zero		1


	//----- nvinfo : EIATTR_EXIT_INSTR_OFFSETS
	.align		4
        /*0048*/ 	.byte	0x04, 0x1c
        /*004a*/ 	.short	(.L_178 - .L_177)


	//   ....[0]....
.L_177:
        /*004c*/ 	.word	0x00000070


	//   ....[1]....
        /*0050*/ 	.word	0x00000100


	//----- nvinfo : EIATTR_CBANK_PARAM_SIZE
	.align		4
.L_178:
        /*0054*/ 	.byte	0x03, 0x19
        /*0056*/ 	.short	0x0014


	//----- nvinfo : EIATTR_PARAM_CBANK
	.align		4
        /*0058*/ 	.byte	0x04, 0x0a
        /*005a*/ 	.short	(.L_180 - .L_179)
	.align		4
.L_179:
        /*005c*/ 	.word	index@(.nv.constant0.float2double_f)
        /*0060*/ 	.short	0x0380
        /*0062*/ 	.short	0x0014


	//----- nvinfo : EIATTR_SW_WAR
	.align		4
.L_180:
        /*0064*/ 	.byte	0x04, 0x36
        /*0066*/ 	.short	(.L_182 - .L_181)
.L_181:
        /*0068*/ 	.word	0x00000008
.L_182:


//--------------------- .nv.info.double2float_f   --------------------------
	.section	.nv.info.double2float_f,"",@"SHT_CUDA_INFO"
	.sectionflags	@""
	.align	4


	//----- nvinfo : EIATTR_CUDA_API_VERSION
	.align		4
        /*0000*/ 	.byte	0x04, 0x37
        /*0002*/ 	.short	(.L_184 - .L_183)
.L_183:
        /*0004*/ 	.word	0x00000082


	//----- nvinfo : EIATTR_KPARAM_INFO
	.align		4
.L_184:
        /*0008*/ 	.byte	0x04, 0x17
        /*000a*/ 	.short	(.L_186 - .L_185)
.L_185:
        /*000c*/ 	.word	0x00000000
        /*0010*/ 	.short	0x0002
        /*0012*/ 	.short	0x0010
        /*0014*/ 	.byte	0x00, 0xf0, 0x11, 0x00


	//----- nvinfo : EIATTR_KPARAM_INFO
	.align		4
.L_186:
        /*0018*/ 	.byte	0x04, 0x17
        /*001a*/ 	.short	(.L_188 - .L_187)
.L_187:
        /*001c*/ 	.word	0x00000000
        /*0020*/ 	.short	0x0001
        /*0022*/ 	.short	0x0008
        /*0024*/ 	.byte	0x00, 0xf0, 0x21, 0x00


	//----- nvinfo : EIATTR_KPARAM_INFO
	.align		4
.L_188:
        /*0028*/ 	.byte	0x04, 0x17
        /*002a*/ 	.short	(.L_190 - .L_189)
.L_189:
        /*002c*/ 	.word	0x00000000
        /*0030*/ 	.short	0x0000
        /*0032*/ 	.short	0x0000
        /*0034*/ 	.byte	0x00, 0xf0, 0x21, 0x00


	//----- nvinfo : EIATTR_SPARSE_MMA_MASK
	.align		4
.L_190:
        /*0038*/ 	.byte	0x03, 0x50
        /*003a*/ 	.short	0x0000


	//----- nvinfo : EIATTR_MAXREG_COUNT
	.align		4
        /*003c*/ 	.byte	0x03, 0x1b
        /*003e*/ 	.short	0x00ff


	//----- nvinfo : EIATTR_MERCURY_ISA_VERSION
	.align		4
        /*0040*/ 	.byte	0x03, 0x5f
        /*0042*/ 	.short	0x0101


	//----- nvinfo : EIATTR_VRC_CTA_INIT_COUNT
	.align		4
        /*0044*/ 	.byte	0x02, 0x4a
	.zero		1
	.zero		1


	//----- nvinfo : EIATTR_EXIT_INSTR_OFFSETS
	.align		4
        /*0048*/ 	.byte	0x04, 0x1c
        /*004a*/ 	.short	(.L_192 - .L_191)


	//   ....[0]....
.L_191:
        /*004c*/ 	.word	0x00000070


	//   ....[1]....
        /*0050*/ 	.word	0x00000100


	//----- nvinfo : EIATTR_CBANK_PARAM_SIZE
	.align		4
.L_192:
        /*0054*/ 	.byte	0x03, 0x19
        /*0056*/ 	.short	0x0014


	//----- nvinfo : EIATTR_PARAM_CBANK
	.align		4
        /*0058*/ 	.byte	0x04, 0x0a
        /*005a*/ 	.short	(.L_194 - .L_193)
	.align		4
.L_193:
        /*005c*/ 	.word	index@(.nv.constant0.double2float_f)
        /*0060*/ 	.short	0x0380
        /*0062*/ 	.short	0x0014


	//----- nvinfo : EIATTR_SW_WAR
	.align		4
.L_194:
        /*0064*/ 	.byte	0x04, 0x36
        /*0066*/ 	.short	(.L_196 - .L_195)
.L_195:
        /*0068*/ 	.word	0x00000008
.L_196:


//--------------------- .nv.callgraph             --------------------------
	.section	.nv.callgraph,"",@"SHT_CUDA_CALLGRAPH"
	.align	4
	.sectionentsize	8
	.align		4
        /*0000*/ 	.word	0x00000000
	.align		4
        /*0004*/ 	.word	0xffffffff
	.align		4
        /*0008*/ 	.word	index@(reduce_min_d)
	.align		4
        /*000c*/ 	.word	index@(vprintf)
	.align		4
        /*0010*/ 	.word	index@(reduce_min_f)
	.align		4
        /*0014*/ 	.word	index@(vprintf)
	.align		4
        /*0018*/ 	.word	index@(reduce_max_d)
	.align		4
        /*001c*/ 	.word	index@(vprintf)
	.align		4
        /*0020*/ 	.word	index@(reduce_max_f)
	.align		4
        /*0024*/ 	.word	index@(vprintf)
	.align		4
        /*0028*/ 	.word	index@(reduce_sum_d)
	.align		4
        /*002c*/ 	.word	index@(vprintf)
	.align		4
        /*0030*/ 	.word	index@(reduce_sum_f)
	.align		4
        /*0034*/ 	.word	index@(vprintf)
	.align		4
        /*0038*/ 	.word	0x00000000
	.align		4
        /*003c*/ 	.word	0xfffffffe
	.align		4
        /*0040*/ 	.word	0x00000000
	.align		4
        /*0044*/ 	.word	0xfffffffd
	.align		4
        /*0048*/ 	.word	0x00000000
	.align		4
        /*004c*/ 	.word	0xfffffffc


//--------------------- .nv.constant4             --------------------------
	.section	.nv.constant4,"a",@progbits
	.align	8
	.align		8
.nv.constant4:
        /*0000*/ 	.dword	vprintf
	.align		8
        /*0008*/ 	.dword	$str


//--------------------- .text.reduce_min_d        --------------------------
	.section	.text.reduce_min_d,"ax",@progbits
	.align	128
        .global         reduce_min_d
        .type           reduce_min_d,@function
        .size           reduce_min_d,(.L_x_110 - reduce_min_d)
        .other          reduce_min_d,@"STO_CUDA_ENTRY STV_DEFAULT"
reduce_min_d:
.text.reduce_min_d:
[----:B------:R-:W0:Y:S01]  /*0000*/  LDC R1, c[0x0][0x37c] ;  /* 0x0000df00ff017b82 */ /* 0x000e220000000800 */
[----:B------:R-:W1:Y:S01]  /*0010*/  S2R R19, SR_CTAID.X ;  /* 0x0000000000137919 */ /* 0x000e620000002500 */
[----:B------:R-:W2:Y:S06]  /*0020*/  LDCU UR5, c[0x0][0x2fc] ;  /* 0x00005f80ff0577ac */ /* 0x000eac0008000800 */
[----:B------:R-:W3:Y:S01]  /*0030*/  LDC R11, c[0x0][0x360] ;  /* 0x0000d800ff0b7b82 */ /* 0x000ee20000000800 */
[----:B0-----:R-:W-:Y:S01]  /*0040*/  VIADD R1, R1, 0xfffffff8 ;  /* 0xfffffff801017836 */ /* 0x001fe20000000000 */
[----:B------:R-:W3:Y:S01]  /*0050*/  S2R R0, SR_TID.X ;  /* 0x0000000000007919 */ /* 0x000ee20000002100 */
[----:B------:R-:W0:Y:S01]  /*0060*/  LDCU UR6, c[0x0][0x390] ;  /* 0x00007200ff0677ac */ /* 0x000e220008000800 */
[----:B------:R-:W-:Y:S01]  /*0070*/  BSSY.RECONVERGENT B0, `(.L_x_0) ;  /* 0x0000045000007945 */ /* 0x000fe20003800200 */
[----:B------:R-:W-:Y:S01]  /*0080*/  IMAD.MOV.U32 R3, RZ, RZ, 0x7ff00000 ;  /* 0x7ff00000ff037424 */ /* 0x000fe200078e00ff */
[----:B------:R-:W4:Y:S01]  /*0090*/  LDCU UR4, c[0x0][0x2f8] ;  /* 0x00005f00ff0477ac */ /* 0x000f220008000800 */
[----:B------:R-:W0:Y:S01]  /*00a0*/  LDCU.64 UR36, c[0x0][0x358] ;  /* 0x00006b00ff2477ac */ /* 0x000e220008000a00 */
[----:B----4-:R-:W-:Y:S01]  /*00b0*/  IADD3 R6, P1, PT, R1, UR4, RZ ;  /* 0x0000000401067c10 */ /* 0x010fe2000ff3e0ff */
[----:B-1----:R-:W-:-:S04]  /*00c0*/  IMAD.SHL.U32 R2, R19, 0x2, RZ ;  /* 0x0000000213027824 */ /* 0x002fc800078e00ff */
[----:B--2---:R-:W-:Y:S02]  /*00d0*/  IMAD.X R7, RZ, RZ, UR5, P1 ;  /* 0x00000005ff077e24 */ /* 0x004fe400088e06ff */
[----:B---3--:R-:W-:Y:S02]  /*00e0*/  IMAD R13, R2, R11, R0 ;  /* 0x0000000b020d7224 */ /* 0x008fe400078e0200 */
[----:B------:R-:W-:-:S03]  /*00f0*/  IMAD.MOV.U32 R2, RZ, RZ, 0x0 ;  /* 0x00000000ff027424 */ /* 0x000fc600078e00ff */
[----:B0-----:R-:W-:-:S13]  /*0100*/  ISETP.GE.U32.AND P0, PT, R13, UR6, PT ;  /* 0x000000060d007c0c */ /* 0x001fda000bf06070 */
[----:B------:R-:W-:Y:S05]  /*0110*/  @P0 BRA `(.L_x_1) ;  /* 0x0000000000e80947 */ /* 0x000fea0003800000 */
[----:B------:R-:W0:Y:S08]  /*0120*/  LDC.64 R14, c[0x0][0x380] ;  /* 0x0000e000ff0e7b82 */ /* 0x000e300000000a00 */
[----:B------:R-:W1:Y:S01]  /*0130*/  LDC R10, c[0x0][0x390] ;  /* 0x0000e400ff0a7b82 */ /* 0x000e620000000800 */
[----:B0-----:R-:W2:Y:S04]  /*0140*/  LDG.E.64 R4, desc[UR36][R14.64+0x10] ;  /* 0x000010240e047981 */ /* 0x001ea8000c1e1b00 */
[----:B------:R0:W5:Y:S01]  /*0150*/  LDG.E.64 R8, desc[UR36][R14.64+0x20] ;  /* 0x000020240e087981 */ /* 0x000162000c1e1b00 */
[----:B------:R-:W-:-:S02]  /*0160*/  IMAD.SHL.U32 R12, R11, 0x2, RZ ;  /* 0x000000020b0c7824 */ /* 0x000fc400078e00ff */
[----:B------:R-:W-:Y:S02]  /*0170*/  IMAD.MOV.U32 R2, RZ, RZ, 0x0 ;  /* 0x00000000ff027424 */ /* 0x000fe400078e00ff */
[----:B------:R-:W-:Y:S01]  /*0180*/  IMAD.MOV.U32 R3, RZ, RZ, 0x7ff00000 ;  /* 0x7ff00000ff037424 */ /* 0x000fe200078e00ff */
[----:B--2---:R-:W-:-:S04]  /*0190*/  ISETP.NE.U32.AND P0, PT, R4, RZ, PT ;  /* 0x000000ff0400720c */ /* 0x004fc80003f05070 */
[----:B------:R-:W-:-:S04]  /*01a0*/  ISETP.NE.AND.EX P0, PT, R5, RZ, PT, P0 ;  /* 0x000000ff0500720c */ /* 0x000fc80003f05300 */
[----:B01----:R-:W-:-:S13]  /*01b0*/  PLOP3.LUT P1, PT, P0, PT, PT, 0x80, 0x8 ;  /* 0x000000000008781c */ /* 0x003fda000072f070 */
.L_x_8:
[----:B------:R-:W-:Y:S01]  /*01c0*/  BSSY.RECONVERGENT B1, `(.L_x_2) ;  /* 0x0000008000017945 */ /* 0x000fe20003800200 */
[----:B------:R-:W-:-:S03]  /*01d0*/  IMAD.MOV.U32 R15, RZ, RZ, R13 ;  /* 0x000000ffff0f7224 */ /* 0x000fc600078e000d */
[----:B------:R-:W-:Y:S05]  /*01e0*/  @!P0 BRA `(.L_x_3) ;  /* 0x0000000000148947 */ /* 0x000fea0003800000 */
[----:B------:R-:W-:-:S06]  /*01f0*/  IMAD.WIDE.U32 R14, R13, 0x4, R4 ;  /* 0x000000040d0e7825 */ /* 0x000fcc00078e0004 */
[----:B------:R0:W5:Y:S01]  /*0200*/  LD.E R15, desc[UR36][R14.64] ;  /* 0x000000240e0f7980 */ /* 0x000162000c101900 */
[----:B------:R-:W-:-:S04]  /*0210*/  ISETP.NE.U32.AND P0, PT, R4, RZ, PT ;  /* 0x000000ff0400720c */ /* 0x000fc80003f05070 */
[----:B------:R-:W-:-:S04]  /*0220*/  ISETP.NE.AND.EX P0, PT, R5, RZ, PT, P0 ;  /* 0x000000ff0500720c */ /* 0x000fc80003f05300 */
[----:B------:R-:W-:-:S13]  /*0230*/  PLOP3.LUT P1, PT, P0, PT, PT, 0x80, 0x8 ;  /* 0x000000000008781c */ /* 0x000fda000072f070 */
.L_x_3:
[----:B------:R-:W-:Y:S05]  /*0240*/  BSYNC.RECONVERGENT B1 ;  /* 0x0000000000017941 */ /* 0x000fea0003800200 */
.L_x_2:
[----:B0----5:R-:W-:-:S06]  /*0250*/  IMAD.WIDE.U32 R14, R15, 0x8, R8 ;  /* 0x000000080f0e7825 */ /* 0x021fcc00078e0008 */
[----:B------:R-:W2:Y:S01]  /*0260*/  LD.E.64 R14, desc[UR36][R14.64] ;  /* 0x000000240e0e7980 */ /* 0x000ea2000c101b00 */
[----:B------:R-:W-:Y:S01]  /*0270*/  IMAD.IADD R17, R11, 0x1, R13 ;  /* 0x000000010b117824 */ /* 0x000fe200078e020d */
[----:B------:R-:W-:Y:S01]  /*0280*/  BSSY.RECONVERGENT B1, `(.L_x_4) ;  /* 0x000001f000017945 */ /* 0x000fe20003800200 */
[----:B------:R-:W-:Y:S02]  /*0290*/  IMAD.MOV.U32 R21, RZ, RZ, R2 ;  /* 0x000000ffff157224 */ /* 0x000fe400078e0002 */
[----:B------:R-:W-:Y:S01]  /*02a0*/  IMAD.MOV.U32 R23, RZ, RZ, R3 ;  /* 0x000000ffff177224 */ /* 0x000fe200078e0003 */
[----:B------:R-:W-:Y:S01]  /*02b0*/  ISETP.GE.U32.AND P2, PT, R17, R10, PT ;  /* 0x0000000a1100720c */ /* 0x000fe20003f46070 */
[----:B--2---:R-:W-:Y:S01]  /*02c0*/  DSETP.MIN.AND P3, P4, R14, R2, PT ;  /* 0x000000020e00722a */ /* 0x004fe20003c60000 */
[----:B------:R-:W-:-:S05]  /*02d0*/  IMAD.MOV.U32 R2, RZ, RZ, R15 ;  /* 0x000000ffff027224 */ /* 0x000fca00078e000f */
[----:B------:R-:W-:Y:S01]  /*02e0*/  FSEL R3, R2, R23, P3 ;  /* 0x0000001702037208 */ /* 0x000fe20001800000 */
[----:B------:R-:W-:-:S05]  /*02f0*/  IMAD.MOV.U32 R2, RZ, RZ, R14 ;  /* 0x000000ffff027224 */ /* 0x000fca00078e000e */
[----:B------:R-:W-:Y:S02]  /*0300*/  SEL R2, R2, R21, P3 ;  /* 0x0000001502027207 */ /* 0x000fe40001800000 */
[----:B------:R-:W-:Y:S01]  /*0310*/  @P4 LOP3.LUT R3, R23, 0x80000, RZ, 0xfc, !PT ;  /* 0x0008000017034812 */ /* 0x000fe200078efcff */
[----:B------:R-:W-:Y:S06]  /*0320*/  @P2 BRA `(.L_x_5) ;  /* 0x0000000000502947 */ /* 0x000fec0003800000 */
[----:B------:R-:W-:Y:S01]  /*0330*/  PLOP3.LUT P2, PT, P1, PT, PT, 0x80, 0x8 ;  /* 0x000000000008781c */ /* 0x000fe20000f4f070 */
[----:B------:R-:W-:Y:S01]  /*0340*/  BSSY.RECONVERGENT B2, `(.L_x_6) ;  /* 0x0000008000027945 */ /* 0x000fe20003800200 */
[----:B------:R-:W-:-:S11]  /*0350*/  PLOP3.LUT P1, PT, PT, PT, PT, 0x8, 0x80 ;  /* 0x000000000080781c */ /* 0x000fd60003f2e170 */
[----:B------:R-:W-:Y:S05]  /*0360*/  @!P2 BRA `(.L_x_7) ;  /* 0x000000000014a947 */ /* 0x000fea0003800000 */
[----:B------:R-:W-:-:S05]  /*0370*/  IMAD.WIDE.U32 R14, R17, 0x4, R4 ;  /* 0x00000004110e7825 */ /* 0x000fca00078e0004 */
[----:B------:R0:W5:Y:S01]  /*0380*/  LD.E R17, desc[UR36][R14.64] ;  /* 0x000000240e117980 */ /* 0x000162000c101900 */
[----:B------:R-:W-:-:S04]  /*0390*/  ISETP.NE.U32.AND P0, PT, R4, RZ, PT ;  /* 0x000000ff0400720c */ /* 0x000fc80003f05070 */
[----:B------:R-:W-:-:S04]  /*03a0*/  ISETP.NE.AND.EX P0, PT, R5, RZ, PT, P0 ;  /* 0x000000ff0500720c */ /* 0x000fc80003f05300 */
[----:B------:R-:W-:-:S13]  /*03b0*/  PLOP3.LUT P1, PT, P0, PT, PT, 0x80, 0x8 ;  /* 0x000000000008781c */ /* 0x000fda000072f070 */
.L_x_7:
[----:B------:R-:W-:Y:S05]  /*03c0*/  BSYNC.RECONVERGENT B2 ;  /* 0x0000000000027941 */ /* 0x000fea0003800200 */
.L_x_6:
[----:B0----5:R-:W-:-:S06]  /*03d0*/  IMAD.WIDE.U32 R14, R17, 0x8, R8 ;  /* 0x00000008110e7825 */ /* 0x021fcc00078e0008 */
[----:B------:R-:W2:Y:S01]  /*03e0*/  LD.E.64 R14, desc[UR36][R14.64] ;  /* 0x000000240e0e7980 */ /* 0x000ea2000c101b00 */
[----:B------:R-:W-:Y:S01]  /*03f0*/  IMAD.MOV.U32 R16, RZ, RZ, R3 ;  /* 0x000000ffff107224 */ /* 0x000fe200078e0003 */
[----:B--2---:R-:W-:Y:S01]  /*0400*/  DSETP.MIN.AND P2, P3, R2, R14, PT ;  /* 0x0000000e0200722a */ /* 0x004fe20003b40000 */
[----:B------:R-:W-:Y:S02]  /*0410*/  IMAD.MOV.U32 R17, RZ, RZ, R15 ;  /* 0x000000ffff117224 */ /* 0x000fe400078e000f */
[----:B------:R-:W-:-:S03]  /*0420*/  IMAD.MOV.U32 R3, RZ, RZ, R14 ;  /* 0x000000ffff037224 */ /* 0x000fc600078e000e */
[----:B------:R-:W-:Y:S02]  /*0430*/  FSEL R21, R16, R17, P2 ;  /* 0x0000001110157208 */ /* 0x000fe40001000000 */
[----:B------:R-:W-:-:S06]  /*0440*/  SEL R2, R2, R3, P2 ;  /* 0x0000000302027207 */ /* 0x000fcc0001000000 */
[----:B------:R-:W-:-:S05]  /*0450*/  @P3 LOP3.LUT R21, R17, 0x80000, RZ, 0xfc, !PT ;  /* 0x0008000011153812 */ /* 0x000fca00078efcff */
[----:B------:R-:W-:-:S07]  /*0460*/  IMAD.MOV.U32 R3, RZ, RZ, R21 ;  /* 0x000000ffff037224 */ /* 0x000fce00078e0015 */
.L_x_5:
[----:B------:R-:W-:Y:S05]  /*0470*/  BSYNC.RECONVERGENT B1 ;  /* 0x0000000000017941 */ /* 0x000fea0003800200 */
.L_x_4:
[----:B------:R-:W0:Y:S02]  /*0480*/  LDCU UR4, c[0x0][0x370] ;  /* 0x00006e00ff0477ac */ /* 0x000e240008000800 */
[----:B0-----:R-:W-:-:S05]  /*0490*/  IMAD R13, R12, UR4, R13 ;  /* 0x000000040c0d7c24 */ /* 0x001fca000f8e020d */
[----:B------:R-:W-:-:S13]  /*04a0*/  ISETP.GE.U32.AND P2, PT, R13, R10, PT ;  /* 0x0000000a0d00720c */ /* 0x000fda0003f46070 */
[----:B------:R-:W-:Y:S05]  /*04b0*/  @!P2 BRA `(.L_x_8) ;  /* 0xfffffffc0040a947 */ /* 0x000fea000383ffff */
.L_x_1:
[----:B------:R-:W-:Y:S05]  /*04c0*/  BSYNC.RECONVERGENT B0 ;  /* 0x0000000000007941 */ /* 0x000fea0003800200 */
.L_x_0:
[----:B------:R-:W0:Y:S01]  /*04d0*/  S2UR UR5, SR_CgaCtaId ;  /* 0x00000000000579c3 */ /* 0x000e220000008800 */
[----:B------:R-:W-:Y:S01]  /*04e0*/  UMOV UR4, 0x400 ;  /* 0x0000040000047882 */ /* 0x000fe20000000000 */
[C---:B------:R-:W-:Y:S01]  /*04f0*/  ISETP.GE.U32.AND P0, PT, R11.reuse, 0x400, PT ;  /* 0x000004000b00780c */ /* 0x040fe20003f06070 */
[----:B------:R-:W-:Y:S01]  /*0500*/  IMAD.MOV.U32 R4, RZ, RZ, R2 ;  /* 0x000000ffff047224 */ /* 0x000fe200078e0002 */
[C---:B------:R-:W-:Y:S01]  /*0510*/  ISETP.GE.U32.AND P4, PT, R11.reuse, 0x200, PT ;  /* 0x000002000b00780c */ /* 0x040fe20003f86070 */
[----:B------:R-:W-:Y:S01]  /*0520*/  IMAD.MOV.U32 R5, RZ, RZ, R3 ;  /* 0x000000ffff057224 */ /* 0x000fe200078e0003 */
[C---:B------:R-:W-:Y:S02]  /*0530*/  ISETP.GE.U32.AND P1, PT, R11.reuse, 0x100, PT ;  /* 0x000001000b00780c */ /* 0x040fe40003f26070 */
[----:B------:R-:W-:Y:S02]  /*0540*/  ISETP.GE.U32.AND P2, PT, R11, 0x80, PT ;  /* 0x000000800b00780c */ /* 0x000fe40003f46070 */
[----:B------:R-:W-:Y:S01]  /*0550*/  ISETP.GT.U32.AND P3, PT, R0, 0x1f, PT ;  /* 0x0000001f0000780c */ /* 0x000fe20003f64070 */
[----:B0-----:R-:W-:-:S06]  /*0560*/  ULEA UR4, UR5, UR4, 0x18 ;  /* 0x0000000405047291 */ /* 0x001fcc000f8ec0ff */
[----:B------:R-:W-:-:S05]  /*0570*/  LEA R9, R0, UR4, 0x3 ;  /* 0x0000000400097c11 */ /* 0x000fca000f8e18ff */
[----:B------:R0:W-:Y:S01]  /*0580*/  STS.64 [R9], R2 ;  /* 0x0000000209007388 */ /* 0x0001e20000000a00 */
[----:B------:R-:W-:Y:S06]  /*0590*/  BAR.SYNC.DEFER_BLOCKING 0x0 ;  /* 0x0000000000007b1d */ /* 0x000fec0000010000 */
[----:B------:R-:W-:Y:S05]  /*05a0*/  @!P0 BRA `(.L_x_9) ;  /* 0x0000000000308947 */ /* 0x000fea0003800000 */
[----:B------:R-:W-:-:S13]  /*05b0*/  ISETP.GT.U32.AND P0, PT, R0, 0x1ff, PT ;  /* 0x000001ff0000780c */ /* 0x000fda0003f04070 */
[----:B0-----:R-:W0:Y:S01]  /*05c0*/  @!P0 LDS.64 R2, [R9+0x1000] ;  /* 0x0010000009028984 */ /* 0x001e220000000a00 */
[----:B------:R-:W-:Y:S01]  /*05d0*/  @!P0 IMAD.MOV.U32 R13, RZ, RZ, R4 ;  /* 0x000000ffff0d8224 */ /* 0x000fe200078e0004 */
[----:B0-----:R-:W-:Y:S01]  /*05e0*/  @!P0 DSETP.MIN.AND P5, P6, R2, R4, PT ;  /* 0x000000040200822a */ /* 0x001fe20003ea0000 */
[----:B------:R-:W-:Y:S02]  /*05f0*/  @!P0 IMAD.MOV.U32 R8, RZ, RZ, R2 ;  /* 0x000000ffff088224 */ /* 0x000fe400078e0002 */
[----:B------:R-:W-:-:S03]  /*0600*/  @!P0 IMAD.MOV.U32 R2, RZ, RZ, R5 ;  /* 0x000000ffff028224 */ /* 0x000fc600078e0005 */
[----:B------:R-:W-:Y:S02]  /*0610*/  @!P0 SEL R4, R8, R13, P5 ;  /* 0x0000000d08048207 */ /* 0x000fe40002800000 */
[----:B------:R-:W-:Y:S02]  /*0620*/  @!P0 LOP3.LUT R10, R2, 0x80000, RZ, 0xfc, !PT ;  /* 0x00080000020a8812 */ /* 0x000fe400078efcff */
[----:B------:R-:W-:-:S04]  /*0630*/  @!P0 FSEL R3, R3, R2, P5 ;  /* 0x0000000203038208 */ /* 0x000fc80002800000 */
[----:B------:R-:W-:-:S05]  /*0640*/  @!P0 SEL R5, R10, R3, P6 ;  /* 0x000000030a058207 */ /* 0x000fca0003000000 */
[----:B------:R1:W-:Y:S01]  /*0650*/  @!P0 STS.64 [R9], R4 ;  /* 0x0000000409008388 */ /* 0x0003e20000000a00 */
[----:B------:R-:W-:Y:S06]  /*0660*/  BAR.SYNC.DEFER_BLOCKING 0x0 ;  /* 0x0000000000007b1d */ /* 0x000fec0000010000 */
.L_x_9:
[----:B------:R-:W-:Y:S01]  /*0670*/  ISETP.NE.AND P0, PT, R0, RZ, PT ;  /* 0x000000ff0000720c */ /* 0x000fe20003f05270 */
[----:B------:R-:W-:-:S12]  /*0680*/  @!P4 BRA `(.L_x_10) ;  /* 0x000000000030c947 */ /* 0x000fd80003800000 */
[----:B------:R-:W-:-:S13]  /*0690*/  ISETP.GT.U32.AND P4, PT, R0, 0xff, PT ;  /* 0x000000ff0000780c */ /* 0x000fda0003f84070 */
[----:B0-----:R-:W0:Y:S01]  /*06a0*/  @!P4 LDS.64 R2, [R9+0x800] ;  /* 0x000800000902c984 */ /* 0x001e220000000a00 */
[----:B------:R-:W-:Y:S01]  /*06b0*/  @!P4 IMAD.MOV.U32 R13, RZ, RZ, R4 ;  /* 0x000000ffff0dc224 */ /* 0x000fe200078e0004 */
[----:B0-----:R-:W-:Y:S01]  /*06c0*/  @!P4 DSETP.MIN.AND P5, P6, R2, R4, PT ;  /* 0x000000040200c22a */ /* 0x001fe20003ea0000 */
[----:B------:R-:W-:Y:S02]  /*06d0*/  @!P4 IMAD.MOV.U32 R8, RZ, RZ, R2 ;  /* 0x000000ffff08c224 */ /* 0x000fe400078e0002 */
[----:B------:R-:W-:-:S03]  /*06e0*/  @!P4 IMAD.MOV.U32 R2, RZ, RZ, R5 ;  /* 0x000000ffff02c224 */ /* 0x000fc600078e0005 */
[----:B-1----:R-:W-:Y:S02]  /*06f0*/  @!P4 SEL R4, R8, R13, P5 ;  /* 0x0000000d0804c207 */ /* 0x002fe40002800000 */
[----:B------:R-:W-:Y:S02]  /*0700*/  @!P4 LOP3.LUT R10, R2, 0x80000, RZ, 0xfc, !PT ;  /* 0x00080000020ac812 */ /* 0x000fe400078efcff */
[----:B------:R-:W-:-:S04]  /*0710*/  @!P4 FSEL R3, R3, R2, P5 ;  /* 0x000000020303c208 */ /* 0x000fc80002800000 */
[----:B------:R-:W-:-:S05]  /*0720*/  @!P4 SEL R5, R10, R3, P6 ;  /* 0x000000030a05c207 */ /* 0x000fca0003000000 */
[----:B------:R2:W-:Y:S01]  /*0730*/  @!P4 STS.64 [R9], R4 ;  /* 0x000000040900c388 */ /* 0x0005e20000000a00 */
[----:B------:R-:W-:Y:S06]  /*0740*/  BAR.SYNC.DEFER_BLOCKING 0x0 ;  /* 0x0000000000007b1d */ /* 0x000fec0000010000 */
.L_x_10:
[----:B------:R-:W-:Y:S05]  /*0750*/  @!P1 BRA `(.L_x_11) ;  /* 0x0000000000309947 */ /* 0x000fea0003800000 */
[----:B------:R-:W-:-:S13]  /*0760*/  ISETP.GT.U32.AND P1, PT, R0, 0x7f, PT ;  /* 0x0000007f0000780c */ /* 0x000fda0003f24070 */
[----:B0-----:R-:W0:Y:S01]  /*0770*/  @!P1 LDS.64 R2, [R9+0x400] ;  /* 0x0004000009029984 */ /* 0x001e220000000a00 */
[----:B------:R-:W-:-:S05]  /*0780*/  @!P1 IMAD.MOV.U32 R13, RZ, RZ, R5 ;  /* 0x000000ffff0d9224 */ /* 0x000fca00078e0005 */
[----:B------:R-:W-:Y:S01]  /*0790*/  @!P1 LOP3.LUT R15, R13, 0x80000, RZ, 0xfc, !PT ;  /* 0x000800000d0f9812 */ /* 0x000fe200078efcff */
[----:B0-----:R-:W-:Y:S01]  /*07a0*/  @!P1 DSETP.MIN.AND P4, P5, R2, R4, PT ;  /* 0x000000040200922a */ /* 0x001fe20003d80000 */
[----:B------:R-:W-:Y:S02]  /*07b0*/  @!P1 IMAD.MOV.U32 R8, RZ, RZ, R3 ;  /* 0x000000ffff089224 */ /* 0x000fe400078e0003 */
[----:B------:R-:W-:-:S03]  /*07c0*/  @!P1 IMAD.MOV.U32 R3, RZ, RZ, R4 ;  /* 0x000000ffff039224 */ /* 0x000fc600078e0004 */
[----:B------:R-:W-:Y:S02]  /*07d0*/  @!P1 FSEL R8, R8, R13, P4 ;  /* 0x0000000d08089208 */ /* 0x000fe40002000000 */
[----:B-12---:R-:W-:Y:S02]  /*07e0*/  @!P1 SEL R4, R2, R3, P4 ;  /* 0x0000000302049207 */ /* 0x006fe40002000000 */
[----:B------:R-:W-:-:S05]  /*07f0*/  @!P1 SEL R5, R15, R8, P5 ;  /* 0x000000080f059207 */ /* 0x000fca0002800000 */
[----:B------:R3:W-:Y:S01]  /*0800*/  @!P1 STS.64 [R9], R4 ;  /* 0x0000000409009388 */ /* 0x0007e20000000a00 */
[----:B------:R-:W-:Y:S06]  /*0810*/  BAR.SYNC.DEFER_BLOCKING 0x0 ;  /* 0x0000000000007b1d */ /* 0x000fec0000010000 */
.L_x_11:
        /* <DEDUP_REMOVED lines=9> */
[----:B-123--:R-:W-:Y:S02]  /*08b0*/  @!P1 SEL R4, R2, R3, P2 ;  /* 0x0000000302049207 */ /* 0x00efe40001000000 */
[----:B------:R-:W-:-:S05]  /*08c0*/  @!P1 SEL R5, R15, R0, P4 ;  /* 0x000000000f059207 */ /* 0x000fca0002000000 */
[----:B------:R4:W-:Y:S01]  /*08d0*/  @!P1 STS.64 [R9], R4 ;  /* 0x0000000409009388 */ /* 0x0009e20000000a00 */
[----:B------:R-:W-:Y:S06]  /*08e0*/  BAR.SYNC.DEFER_BLOCKING 0x0 ;  /* 0x0000000000007b1d */ /* 0x000fec0000010000 */
.L_x_12:
[----:B------:R-:W-:Y:S04]  /*08f0*/  BSSY.RECONVERGENT B0, `(.L_x_13) ;  /* 0x0000044000007945 */ /* 0x000fe80003800200 */
[----:B------:R-:W-:Y:S05]  /*0900*/  @P3 BRA `(.L_x_14) ;  /* 0x0000000400083947 */ /* 0x000fea0003800000 */
[C---:B------:R-:W-:Y:S02]  /*0910*/  ISETP.GE.U32.AND P2, PT, R11.reuse, 0x40, PT ;  /* 0x000000400b00780c */ /* 0x040fe40003f46070 */
[----:B------:R-:W-:-:S11]  /*0920*/  ISETP.GE.U32.AND P1, PT, R11, 0x20, PT ;  /* 0x000000200b00780c */ /* 0x000fd60003f26070 */
[----:B0-----:R-:W0:Y:S01]  /*0930*/  @P2 LDS.64 R2, [R9+0x100] ;  /* 0x0001000009022984 */ /* 0x001e220000000a00 */
[----:B------:R-:W-:-:S05]  /*0940*/  @P2 IMAD.MOV.U32 R13, RZ, RZ, R5 ;  /* 0x000000ffff0d2224 */ /* 0x000fca00078e0005 */
[----:B------:R-:W-:Y:S01]  /*0950*/  @P2 LOP3.LUT R15, R13, 0x80000, RZ, 0xfc, !PT ;  /* 0x000800000d0f2812 */ /* 0x000fe200078efcff */
[----:B0-----:R-:W-:Y:S01]  /*0960*/  @P2 DSETP.MIN.AND P3, P4, R2, R4, PT ;  /* 0x000000040200222a */ /* 0x001fe20003c60000 */
[----:B------:R-:W-:Y:S02]  /*0970*/  @P2 IMAD.MOV.U32 R0, RZ, RZ, R3 ;  /* 0x000000ffff002224 */ /* 0x000fe400078e0003 */
[----:B------:R-:W-:-:S03]  /*0980*/  @P2 IMAD.MOV.U32 R3, RZ, RZ, R4 ;  /* 0x000000ffff032224 */ /* 0x000fc600078e0004 */
[----:B------:R-:W-:Y:S02]  /*0990*/  @P2 FSEL R0, R0, R13, P3 ;  /* 0x0000000d00002208 */ /* 0x000fe40001800000 */
[----:B-1234-:R-:W-:Y:S02]  /*09a0*/  @P2 SEL R4, R2, R3, P3 ;  /* 0x0000000302042207 */ /* 0x01efe40001800000 */
[----:B------:R-:W-:-:S05]  /*09b0*/  @P2 SEL R5, R15, R0, P4 ;  /* 0x000000000f052207 */ /* 0x000fca0002000000 */
[----:B------:R-:W-:Y:S01]  /*09c0*/  @P2 STS.64 [R9], R4 ;  /* 0x0000000409002388 */ /* 0x000fe20000000a00 */
[----:B------:R-:W-:Y:S01]  /*09d0*/  @P1 IMAD.MOV.U32 R13, RZ, RZ, R5 ;  /* 0x000000ffff0d1224 */ /* 0x000fe200078e0005 */
[----:B------:R-:W-:Y:S02]  /*09e0*/  ISETP.GE.U32.AND P2, PT, R11, 0x10, PT ;  /* 0x000000100b00780c */ /* 0x000fe40003f46070 */
[----:B------:R-:W0:Y:S02]  /*09f0*/  @P1 LDS.64 R2, [R9+0x80] ;  /* 0x0000800009021984 */ /* 0x000e240000000a00 */
[----:B------:R-:W-:Y:S01]  /*0a00*/  @P1 LOP3.LUT R15, R13, 0x80000, RZ, 0xfc, !PT ;  /* 0x000800000d0f1812 */ /* 0x000fe200078efcff */
[----:B0-----:R-:W-:Y:S01]  /*0a10*/  @P1 DSETP.MIN.AND P3, P4, R2, R4, PT ;  /* 0x000000040200122a */ /* 0x001fe20003c60000 */
[----:B------:R-:W-:Y:S02]  /*0a20*/  @P1 IMAD.MOV.U32 R0, RZ, RZ, R3 ;  /* 0x000000ffff001224 */ /* 0x000fe400078e0003 */
[----:B------:R-:W-:-:S03]  /*0a30*/  @P1 IMAD.MOV.U32 R3, RZ, RZ, R4 ;  /* 0x000000ffff031224 */ /* 0x000fc600078e0004 */
[----:B------:R-:W-:Y:S02]  /*0a40*/  @P1 FSEL R0, R0, R13, P3 ;  /* 0x0000000d00001208 */ /* 0x000fe40001800000 */
[----:B------:R-:W-:Y:S02]  /*0a50*/  @P1 SEL R4, R2, R3, P3 ;  /* 0x0000000302041207 */ /* 0x000fe40001800000 */
        /* <DEDUP_REMOVED lines=24> */
[----:B------:R-:W-:Y:S01]  /*0be0*/  ISETP.GE.U32.AND P1, PT, R11, 0x2, PT ;  /* 0x000000020b00780c */ /* 0x000fe20003f26070 */
[----:B------:R-:W-:Y:S02]  /*0bf0*/  @P2 IMAD.MOV.U32 R11, RZ, RZ, R5 ;  /* 0x000000ffff0b2224 */ /* 0x000fe400078e0005 */
[----:B------:R-:W0:Y:S03]  /*0c00*/  @P2 LDS.64 R2, [R9+0x10] ;  /* 0x0000100009022984 */ /* 0x000e260000000a00 */
        /* <DEDUP_REMOVED lines=8> */
[----:B------:R-:W-:-:S03]  /*0c90*/  @P1 IMAD.MOV.U32 R11, RZ, RZ, R5 ;  /* 0x000000ffff0b1224 */ /* 0x000fc600078e0005 */
[----:B------:R-:W0:Y:S02]  /*0ca0*/  @P1 LDS.64 R2, [R9+0x8] ;  /* 0x0000080009021984 */ /* 0x000e240000000a00 */
[----:B------:R-:W-:Y:S01]  /*0cb0*/  @P1 LOP3.LUT R13, R11, 0x80000, RZ, 0xfc, !PT ;  /* 0x000800000b0d1812 */ /* 0x000fe200078efcff */
[----:B0-----:R-:W-:Y:S01]  /*0cc0*/  @P1 DSETP.MIN.AND P2, P3, R2, R4, PT ;  /* 0x000000040200122a */ /* 0x001fe20003b40000 */
[----:B------:R-:W-:-:S05]  /*0cd0*/  @P1 IMAD.MOV.U32 R0, RZ, RZ, R3 ;  /* 0x000000ffff001224 */ /* 0x000fca00078e0003 */
[----:B------:R-:W-:Y:S01]  /*0ce0*/  @P1 FSEL R0, R0, R11, P2 ;  /* 0x0000000b00001208 */ /* 0x000fe20001000000 */
[----:B------:R-:W-:-:S03]  /*0cf0*/  @P1 IMAD.MOV.U32 R11, RZ, RZ, R4 ;  /* 0x000000ffff0b1224 */ /* 0x000fc600078e0004 */
[----:B------:R-:W-:Y:S02]  /*0d00*/  @P1 SEL R3, R13, R0, P3 ;  /* 0x000000000d031207 */ /* 0x000fe40001800000 */
[----:B------:R-:W-:-:S05]  /*0d10*/  @P1 SEL R2, R2, R11, P2 ;  /* 0x0000000b02021207 */ /* 0x000fca0001000000 */
[----:B------:R0:W-:Y:S02]  /*0d20*/  @P1 STS.64 [R9], R2 ;  /* 0x0000000209001388 */ /* 0x0001e40000000a00 */
.L_x_14:
[----:B------:R-:W-:Y:S05]  /*0d30*/  BSYNC.RECONVERGENT B0 ;  /* 0x0000000000007941 */ /* 0x000fea0003800200 */
.L_x_13:
[----:B------:R-:W-:Y:S05]  /*0d40*/  @P0 EXIT ;  /* 0x000000000000094d */ /* 0x000fea0003800000 */
[----:B0-----:R-:W0:Y:S01]  /*0d50*/  LDC.64 R2, c[0x0][0x388] ;  /* 0x0000e200ff027b82 */ /* 0x001e220000000a00 */
[----:B------:R-:W0:Y:S04]  /*0d60*/  LDS.64 R16, [UR4] ;  /* 0x00000004ff107984 */ /* 0x000e280008000a00 */
[----:B0-----:R-:W5:Y:S02]  /*0d70*/  LDG.E.64 R2, desc[UR36][R2.64+0x10] ;  /* 0x0000102402027981 */ /* 0x001f64000c1e1b00 */
[----:B-----5:R-:W-:-:S04]  /*0d80*/  ISETP.NE.U32.AND P0, PT, R2, RZ, PT ;  /* 0x000000ff0200720c */ /* 0x020fc80003f05070 */
[----:B------:R-:W-:-:S13]  /*0d90*/  ISETP.NE.AND.EX P0, PT, R3, RZ, PT, P0 ;  /* 0x000000ff0300720c */ /* 0x000fda0003f05300 */
[----:B------:R-:W-:Y:S05]  /*0da0*/  @!P0 BRA `(.L_x_15) ;  /* 0x0000000000288947 */ /* 0x000fea0003800000 */
[----:B------:R-:W-:Y:S01]  /*0db0*/  IMAD.MOV.U32 R18, RZ, RZ, RZ ;  /* 0x000000ffff127224 */ /* 0x000fe200078e00ff */
[----:B------:R-:W-:Y:S01]  /*0dc0*/  MOV R0, 0x0 ;  /* 0x0000000000007802 */ /* 0x000fe20000000f00 */
[----:B------:R-:W1:Y:S03]  /*0dd0*/  LDCU.64 UR4, c[0x4][0x8] ;  /* 0x01000100ff0477ac */ /* 0x000e660008000a00 */
[----:B------:R0:W-:Y:S01]  /*0de0*/  STL.64 [R1], R18 ;  /* 0x0000001201007387 */ /* 0x0001e20000100a00 */
[----:B------:R0:W0:Y:S01]  /*0df0*/  LDC.64 R2, c[0x4][R0] ;  /* 0x0100000000027b82 */ /* 0x0000220000000a00 */
[----:B-1234-:R-:W-:Y:S02]  /*0e00*/  IMAD.U32 R4, RZ, RZ, UR4 ;  /* 0x00000004ff047e24 */ /* 0x01efe4000f8e00ff */
[----:B------:R-:W-:-:S07]  /*0e10*/  IMAD.U32 R5, RZ, RZ, UR5 ;  /* 0x00000005ff057e24 */ /* 0x000fce000f8e00ff */
[----:B------:R-:W-:-:S07]  /*0e20*/  LEPC R20, `(.L_x_16) ;  /* 0x000000001014794e */ /* 0x000fce0000000000 */
[----:B0-----:R-:W-:Y:S05]  /*0e30*/  CALL.ABS.NOINC R2 ;  /* 0x0000000002007343 */ /* 0x001fea0003c00000 */
.L_x_16:
[----:B------:R-:W-:Y:S05]  /*0e40*/  BPT.TRAP 0x1 ;  /* 0x000000040000795c */ /* 0x000fea0000300000 */
.L_x_15:
[----:B-1234-:R-:W0:Y:S02]  /*0e50*/  LDC.64 R4, c[0x0][0x388] ;  /* 0x0000e200ff047b82 */ /* 0x01ee240000000a00 */
[----:B0-----:R-:W2:Y:S02]  /*0e60*/  LDG.E.64 R2, desc[UR36][R4.64+0x20] ;  /* 0x0000202404027981 */ /* 0x001ea4000c1e1b00 */
[----:B--2---:R-:W-:-:S05]  /*0e70*/  IMAD.WIDE.U32 R2, R19, 0x8, R2 ;  /* 0x0000000813027825 */ /* 0x004fca00078e0002 */
[----:B------:R-:W-:Y:S01]  /*0e80*/  ST.E.64 desc[UR36][R2.64], R16 ;  /* 0x0000001002007985 */ /* 0x000fe2000c101b24 */
[----:B------:R-:W-:Y:S05]  /*0e90*/  EXIT ;  /* 0x000000000000794d */ /* 0x000fea0003800000 */
.L_x_17:
[----:B------:R-:W-:-:S00]  /*0ea0*/  BRA `(.L_x_17) ;  /* 0xfffffffc00fc7947 */ /* 0x000fc0000383ffff */
[----:B------:R-:W-:-:S00]  /*0eb0*/  NOP ;  /* 0x0000000000007918 */ /* 0x000fc00000000000 */
        /* <DEDUP_REMOVED lines=12> */
.L_x_110:


//--------------------- .text.reduce_min_f        --------------------------
	.section	.text.reduce_min_f,"ax",@progbits
	.align	128
        .global         reduce_min_f
        .type           reduce_min_f,@function
        .size           reduce_min_f,(.L_x_111 - reduce_min_f)
        .other          reduce_min_f,@"STO_CUDA_ENTRY STV_DEFAULT"
reduce_min_f:
.text.reduce_min_f:
        /* <DEDUP_REMOVED lines=14> */
[----:B---3--:R-:W-:-:S05]  /*00e0*/  IMAD R8, R2, R0, R9 ;  /* 0x0000000002087224 */ /* 0x008fca00078e0209 */
[----:B0-----:R-:W-:-:S13]  /*00f0*/  ISETP.GE.U32.AND P0, PT, R8, UR6, PT ;  /* 0x0000000608007c0c */ /* 0x001fda000bf06070 */
[----:B------:R-:W-:Y:S05]  /*0100*/  @P0 BRA `(.L_x_19) ;  /* 0x0000000000ac0947 */ /* 0x000fea0003800000 */
[----:B------:R-:W0:Y:S08]  /*0110*/  LDC.64 R10, c[0x0][0x380] ;  /* 0x0000e000ff0a7b82 */ /* 0x000e300000000a00 */
[----:B------:R-:W1:Y:S01]  /*0120*/  LDC R14, c[0x0][0x390] ;  /* 0x0000e400ff0e7b82 */ /* 0x000e620000000800 */
[----:B0-----:R-:W2:Y:S04]  /*0130*/  LDG.E.64 R2, desc[UR36][R10.64+0x10] ;  /* 0x000010240a027981 */ /* 0x001ea8000c1e1b00 */
[----:B------:R0:W5:Y:S01]  /*0140*/  LDG.E.64 R4, desc[UR36][R10.64+0x20] ;  /* 0x000020240a047981 */ /* 0x000162000c1e1b00 */
[----:B------:R-:W-:-:S02]  /*0150*/  IMAD.MOV.U32 R12, RZ, RZ, 0x7f800000 ;  /* 0x7f800000ff0c7424 */ /* 0x000fc400078e00ff */
[----:B------:R-:W-:Y:S01]  /*0160*/  IMAD.SHL.U32 R15, R0, 0x2, RZ ;  /* 0x00000002000f7824 */ /* 0x000fe200078e00ff */
[----:B--2---:R-:W-:-:S04]  /*0170*/  ISETP.NE.U32.AND P2, PT, R2, RZ, PT ;  /* 0x000000ff0200720c */ /* 0x004fc80003f45070 */
[----:B------:R-:W-:-:S04]  /*0180*/  ISETP.NE.AND.EX P2, PT, R3, RZ, PT, P2 ;  /* 0x000000ff0300720c */ /* 0x000fc80003f45320 */
[----:B01----:R-:W-:-:S13]  /*0190*/  PLOP3.LUT P0, PT, P2, PT, PT, 0x80, 0x8 ;  /* 0x000000000008781c */ /* 0x003fda000170f070 */
.L_x_26:
        /* <DEDUP_REMOVED lines=8> */
.L_x_21:
[----:B------:R-:W-:Y:S05]  /*0220*/  BSYNC.RECONVERGENT B1 ;  /* 0x0000000000017941 */ /* 0x000fea0003800200 */
.L_x_20:
[----:B0----5:R-:W-:-:S06]  /*0230*/  IMAD.WIDE.U32 R10, R11, 0x4, R4 ;  /* 0x000000040b0a7825 */ /* 0x021fcc00078e0004 */
[----:B------:R-:W2:Y:S01]  /*0240*/  LD.E R11, desc[UR36][R10.64] ;  /* 0x000000240a0b7980 */ /* 0x000ea2000c101900 */
[----:B------:R-:W-:Y:S01]  /*0250*/  IMAD.IADD R13, R0, 0x1, R8 ;  /* 0x00000001000d7824 */ /* 0x000fe200078e0208 */
[----:B------:R-:W-:Y:S04]  /*0260*/  BSSY.RECONVERGENT B1, `(.L_x_22) ;  /* 0x0000011000017945 */ /* 0x000fe80003800200 */
[----:B------:R-:W-:Y:S02]  /*0270*/  ISETP.GE.U32.AND P1, PT, R13, R14, PT ;  /* 0x0000000e0d00720c */ /* 0x000fe40003f26070 */
[----:B--2---:R-:W-:-:S11]  /*0280*/  FMNMX R12, R11, R12, PT ;  /* 0x0000000c0b0c7209 */ /* 0x004fd60003800000 */
[----:B------:R-:W-:Y:S05]  /*0290*/  @P1 BRA `(.L_x_23) ;  /* 0x0000000000341947 */ /* 0x000fea0003800000 */
        /* <DEDUP_REMOVED lines=9> */
.L_x_25:
[----:B------:R-:W-:Y:S05]  /*0330*/  BSYNC.RECONVERGENT B2 ;  /* 0x0000000000027941 */ /* 0x000fea0003800200 */
.L_x_24:
[----:B0----5:R-:W-:-:S06]  /*0340*/  IMAD.WIDE.U32 R10, R13, 0x4, R4 ;  /* 0x000000040d0a7825 */ /* 0x021fcc00078e0004 */
[----:B------:R-:W2:Y:S02]  /*0350*/  LD.E R11, desc[UR36][R10.64] ;  /* 0x000000240a0b7980 */ /* 0x000ea4000c101900 */
[----:B--2---:R-:W-:-:S07]  /*0360*/  FMNMX R12, R12, R11, PT ;  /* 0x0000000b0c0c7209 */ /* 0x004fce0003800000 */
.L_x_23:
[----:B------:R-:W-:Y:S05]  /*0370*/  BSYNC.RECONVERGENT B1 ;  /* 0x0000000000017941 */ /* 0x000fea0003800200 */
.L_x_22:
[----:B------:R-:W0:Y:S02]  /*0380*/  LDCU UR4, c[0x0][0x370] ;  /* 0x00006e00ff0477ac */ /* 0x000e240008000800 */
[----:B0-----:R-:W-:-:S05]  /*0390*/  IMAD R8, R15, UR4, R8 ;  /* 0x000000040f087c24 */ /* 0x001fca000f8e0208 */
[----:B------:R-:W-:-:S13]  /*03a0*/  ISETP.GE.U32.AND P1, PT, R8, R14, PT ;  /* 0x0000000e0800720c */ /* 0x000fda0003f26070 */
[----:B------:R-:W-:Y:S05]  /*03b0*/  @!P1 BRA `(.L_x_26) ;  /* 0xfffffffc00789947 */ /* 0x000fea000383ffff */
.L_x_19:
[----:B------:R-:W-:Y:S05]  /*03c0*/  BSYNC.RECONVERGENT B0 ;  /* 0x0000000000007941 */ /* 0x000fea0003800200 */
.L_x_18:
[----:B------:R-:W0:Y:S01]  /*03d0*/  S2UR UR5, SR_CgaCtaId ;  /* 0x00000000000579c3 */ /* 0x000e220000008800 */
[----:B------:R-:W-:Y:S01]  /*03e0*/  UMOV UR4, 0x400 ;  /* 0x0000040000047882 */ /* 0x000fe20000000000 */
[C---:B------:R-:W-:Y:S01]  /*03f0*/  ISETP.GE.U32.AND P5, PT, R0.reuse, 0x400, PT ;  /* 0x000004000000780c */ /* 0x040fe20003fa6070 */
[----:B------:R-:W-:Y:S01]  /*0400*/  IMAD.MOV.U32 R5, RZ, RZ, R12 ;  /* 0x000000ffff057224 */ /* 0x000fe200078e000c */
[C---:B------:R-:W-:Y:S02]  /*0410*/  ISETP.GE.U32.AND P0, PT, R0.reuse, 0x200, PT ;  /* 0x000002000000780c */ /* 0x040fe40003f06070 */
[C---:B------:R-:W-:Y:S02]  /*0420*/  ISETP.GE.U32.AND P1, PT, R0.reuse, 0x100, PT ;  /* 0x000001000000780c */ /* 0x040fe40003f26070 */
[----:B------:R-:W-:Y:S02]  /*0430*/  ISETP.GE.U32.AND P2, PT, R0, 0x80, PT ;  /* 0x000000800000780c */ /* 0x000fe40003f46070 */
[----:B------:R-:W-:-:S02]  /*0440*/  ISETP.GT.U32.AND P3, PT, R9, 0x1f, PT ;  /* 0x0000001f0900780c */ /* 0x000fc40003f64070 */
[----:B------:R-:W-:Y:S01]  /*0450*/  ISETP.NE.AND P4, PT, R9, RZ, PT ;  /* 0x000000ff0900720c */ /* 0x000fe20003f85270 */
[----:B0-----:R-:W-:-:S06]  /*0460*/  ULEA UR4, UR5, UR4, 0x18 ;  /* 0x0000000405047291 */ /* 0x001fcc000f8ec0ff */
[----:B------:R-:W-:-:S05]  /*0470*/  LEA R3, R9, UR4, 0x2 ;  /* 0x0000000409037c11 */ /* 0x000fca000f8e10ff */
[----:B------:R0:W-:Y:S01]  /*0480*/  STS [R3], R12 ;  /* 0x0000000c03007388 */ /* 0x0001e20000000800 */
[----:B------:R-:W-:Y:S06]  /*0490*/  BAR.SYNC.DEFER_BLOCKING 0x0 ;  /* 0x0000000000007b1d */ /* 0x000fec0000010000 */
[----:B------:R-:W-:Y:S05]  /*04a0*/  @!P5 BRA `(.L_x_27) ;  /* 0x000000000014d947 */ /* 0x000fea0003800000 */
[----:B------:R-:W-:-:S13]  /*04b0*/  ISETP.GT.U32.AND P5, PT, R9, 0x1ff, PT ;  /* 0x000001ff0900780c */ /* 0x000fda0003fa4070 */
[----:B------:R-:W1:Y:S02]  /*04c0*/  @!P5 LDS R2, [R3+0x800] ;  /* 0x000800000302d984 */ /* 0x000e640000000800 */
[----:B-1----:R-:W-:-:S05]  /*04d0*/  @!P5 FMNMX R5, R2, R5, PT ;  /* 0x000000050205d209 */ /* 0x002fca0003800000 */
[----:B------:R1:W-:Y:S01]  /*04e0*/  @!P5 STS [R3], R5 ;  /* 0x000000050300d388 */ /* 0x0003e20000000800 */
[----:B------:R-:W-:Y:S06]  /*04f0*/  BAR.SYNC.DEFER_BLOCKING 0x0 ;  /* 0x0000000000007b1d */ /* 0x000fec0000010000 */
.L_x_27:
[----:B------:R-:W-:Y:S05]  /*0500*/  @!P0 BRA `(.L_x_28) ;  /* 0x0000000000148947 */ /* 0x000fea0003800000 */
[----:B------:R-:W-:-:S13]  /*0510*/  ISETP.GT.U32.AND P0, PT, R9, 0xff, PT ;  /* 0x000000ff0900780c */ /* 0x000fda0003f04070 */
[----:B------:R-:W1:Y:S02]  /*0520*/  @!P0 LDS R2, [R3+0x400] ;  /* 0x0004000003028984 */ /* 0x000e640000000800 */
[----:B-1----:R-:W-:-:S05]  /*0530*/  @!P0 FMNMX R5, R2, R5, PT ;  /* 0x0000000502058209 */ /* 0x002fca0003800000 */
[----:B------:R2:W-:Y:S01]  /*0540*/  @!P0 STS [R3], R5 ;  /* 0x0000000503008388 */ /* 0x0005e20000000800 */
[----:B------:R-:W-:Y:S06]  /*0550*/  BAR.SYNC.DEFER_BLOCKING 0x0 ;  /* 0x0000000000007b1d */ /* 0x000fec0000010000 */
.L_x_28:
[----:B------:R-:W-:Y:S05]  /*0560*/  @!P1 BRA `(.L_x_29) ;  /* 0x0000000000149947 */ /* 0x000fea0003800000 */
[----:B------:R-:W-:-:S13]  /*0570*/  ISETP.GT.U32.AND P0, PT, R9, 0x7f, PT ;  /* 0x0000007f0900780c */ /* 0x000fda0003f04070 */
[----:B------:R-:W1:Y:S02]  /*0580*/  @!P0 LDS R2, [R3+0x200] ;  /* 0x0002000003028984 */ /* 0x000e640000000800 */
[----:B-12---:R-:W-:-:S05]  /*0590*/  @!P0 FMNMX R5, R2, R5, PT ;  /* 0x0000000502058209 */ /* 0x006fca0003800000 */
[----:B------:R3:W-:Y:S01]  /*05a0*/  @!P0 STS [R3], R5 ;  /* 0x0000000503008388 */ /* 0x0007e20000000800 */
[----:B------:R-:W-:Y:S06]  /*05b0*/  BAR.SYNC.DEFER_BLOCKING 0x0 ;  /* 0x0000000000007b1d */ /* 0x000fec0000010000 */
.L_x_29:
[----:B------:R-:W-:Y:S05]  /*05c0*/  @!P2 BRA `(.L_x_30) ;  /* 0x000000000014a947 */ /* 0x000fea0003800000 */
[----:B------:R-:W-:-:S13]  /*05d0*/  ISETP.GT.U32.AND P0, PT, R9, 0x3f, PT ;  /* 0x0000003f0900780c */ /* 0x000fda0003f04070 */
[----:B------:R-:W1:Y:S02]  /*05e0*/  @!P0 LDS R2, [R3+0x100] ;  /* 0x0001000003028984 */ /* 0x000e640000000800 */
[----:B-123--:R-:W-:-:S05]  /*05f0*/  @!P0 FMNMX R5, R2, R5, PT ;  /* 0x0000000502058209 */ /* 0x00efca0003800000 */
[----:B------:R4:W-:Y:S01]  /*0600*/  @!P0 STS [R3], R5 ;  /* 0x0000000503008388 */ /* 0x0009e20000000800 */
[----:B------:R-:W-:Y:S06]  /*0610*/  BAR.SYNC.DEFER_BLOCKING 0x0 ;  /* 0x0000000000007b1d */ /* 0x000fec0000010000 */
.L_x_30:
[----:B------:R-:W-:Y:S04]  /*0620*/  BSSY.RECONVERGENT B0, `(.L_x_31) ;  /* 0x000001a000007945 */ /* 0x000fe80003800200 */
[----:B------:R-:W-:Y:S05]  /*0630*/  @P3 BRA `(.L_x_32) ;  /* 0x0000000000603947 */ /* 0x000fea0003800000 */
[C---:B------:R-:W-:Y:S02]  /*0640*/  ISETP.GE.U32.AND P0, PT, R0.reuse, 0x40, PT ;  /* 0x000000400000780c */ /* 0x040fe40003f06070 */
[----:B------:R-:W-:-:S11]  /*0650*/  ISETP.GE.U32.AND P1, PT, R0, 0x20, PT ;  /* 0x000000200000780c */ /* 0x000fd60003f26070 */
[----:B------:R-:W1:Y:S02]  /*0660*/  @P0 LDS R2, [R3+0x80] ;  /* 0x0000800003020984 */ /* 0x000e640000000800 */
[----:B-1234-:R-:W-:-:S05]  /*0670*/  @P0 FMNMX R5, R2, R5, PT ;  /* 0x0000000502050209 */ /* 0x01efca0003800000 */
[----:B------:R-:W-:Y:S01]  /*0680*/  @P0 STS [R3], R5 ;  /* 0x0000000503000388 */ /* 0x000fe20000000800 */
[----:B------:R-:W-:-:S03]  /*0690*/  ISETP.GE.U32.AND P0, PT, R0, 0x10, PT ;  /* 0x000000100000780c */ /* 0x000fc60003f06070 */
[----:B------:R-:W1:Y:S02]  /*06a0*/  @P1 LDS R2, [R3+0x40] ;  /* 0x0000400003021984 */ /* 0x000e640000000800 */
[----:B-1----:R-:W-:-:S05]  /*06b0*/  @P1 FMNMX R5, R2, R5, PT ;  /* 0x0000000502051209 */ /* 0x002fca0003800000 */
        /* <DEDUP_REMOVED lines=12> */
[----:B------:R-:W-:Y:S04]  /*0780*/  @P0 STS [R3], R5 ;  /* 0x0000000503000388 */ /* 0x000fe80000000800 */
[----:B------:R-:W1:Y:S02]  /*0790*/  @P1 LDS R0, [R3+0x4] ;  /* 0x0000040003001984 */ /* 0x000e640000000800 */
[----:B-1----:R-:W-:-:S05]  /*07a0*/  @P1 FMNMX R0, R0, R5, PT ;  /* 0x0000000500001209 */ /* 0x002fca0003800000 */
[----:B------:R1:W-:Y:S02]  /*07b0*/  @P1 STS [R3], R0 ;  /* 0x0000000003001388 */ /* 0x0003e40000000800 */
.L_x_32:
[----:B------:R-:W-:Y:S05]  /*07c0*/  BSYNC.RECONVERGENT B0 ;  /* 0x0000000000007941 */ /* 0x000fea0003800200 */
.L_x_31:
[----:B------:R-:W-:Y:S05]  /*07d0*/  @P4 EXIT ;  /* 0x000000000000494d */ /* 0x000fea0003800000 */
[----:B01234-:R-:W0:Y:S01]  /*07e0*/  LDC.64 R2, c[0x0][0x388] ;  /* 0x0000e200ff027b82 */ /* 0x01fe220000000a00 */
[----:B------:R-:W1:Y:S04]  /*07f0*/  LDS R18, [UR4] ;  /* 0x00000004ff127984 */ /* 0x000e680008000800 */
[----:B0-----:R-:W2:Y:S02]  /*0800*/  LDG.E.64 R2, desc[UR36][R2.64+0x10] ;  /* 0x0000102402027981 */ /* 0x001ea4000c1e1b00 */
[----:B--2---:R-:W-:-:S04]  /*0810*/  ISETP.NE.U32.AND P0, PT, R2, RZ, PT ;  /* 0x000000ff0200720c */ /* 0x004fc80003f05070 */
[----:B------:R-:W-:-:S13]  /*0820*/  ISETP.NE.AND.EX P0, PT, R3, RZ, PT, P0 ;  /* 0x000000ff0300720c */ /* 0x000fda0003f05300 */
[----:B-1----:R-:W-:Y:S05]  /*0830*/  @!P0 BRA `(.L_x_33) ;  /* 0x0000000000288947 */ /* 0x002fea0003800000 */
[----:B------:R-:W-:Y:S01]  /*0840*/  IMAD.MOV.U32 R16, RZ, RZ, RZ ;  /* 0x000000ffff107224 */ /* 0x000fe200078e00ff */
[----:B------:R-:W-:Y:S01]  /*0850*/  MOV R0, 0x0 ;  /* 0x0000000000007802 */ /* 0x000fe20000000f00 */
[----:B------:R-:W0:Y:S03]  /*0860*/  LDCU.64 UR4, c[0x4][0x8] ;  /* 0x01000100ff0477ac */ /* 0x000e260008000a00 */
[----:B------:R1:W-:Y:S01]  /*0870*/  STL.64 [R1], R16 ;  /* 0x0000001001007387 */ /* 0x0003e20000100a00 */
[----:B------:R1:W2:Y:S01]  /*0880*/  LDC.64 R2, c[0x4][R0] ;  /* 0x0100000000027b82 */ /* 0x0002a20000000a00 */
[----:B0-----:R-:W-:Y:S02]  /*0890*/  IMAD.U32 R4, RZ, RZ, UR4 ;  /* 0x00000004ff047e24 */ /* 0x001fe4000f8e00ff */
[----:B-1----:R-:W-:-:S07]  /*08a0*/  IMAD.U32 R5, RZ, RZ, UR5 ;  /* 0x00000005ff057e24 */ /* 0x002fce000f8e00ff */
[----:B------:R-:W-:-:S07]  /*08b0*/  LEPC R20, `(.L_x_34) ;  /* 0x000000001014794e */ /* 0x000fce0000000000 */
[----:B--2---:R-:W-:Y:S05]  /*08c0*/  CALL.ABS.NOINC R2 ;  /* 0x0000000002007343 */ /* 0x004fea0003c00000 */
.L_x_34:
[----:B------:R-:W-:Y:S05]  /*08d0*/  BPT.TRAP 0x1 ;  /* 0x000000040000795c */ /* 0x000fea0000300000 */
.L_x_33:
[----:B------:R-:W0:Y:S02]  /*08e0*/  LDC.64 R4, c[0x0][0x388] ;  /* 0x0000e200ff047b82 */ /* 0x000e240000000a00 */
[----:B0-----:R-:W2:Y:S02]  /*08f0*/  LDG.E.64 R2, desc[UR36][R4.64+0x20] ;  /* 0x0000202404027981 */ /* 0x001ea4000c1e1b00 */
[----:B--2---:R-:W-:-:S05]  /*0900*/  IMAD.WIDE.U32 R2, R17, 0x4, R2 ;  /* 0x0000000411027825 */ /* 0x004fca00078e0002 */
[----:B------:R-:W-:Y:S01]  /*0910*/  ST.E desc[UR36][R2.64], R18 ;  /* 0x0000001202007985 */ /* 0x000fe2000c101924 */
[----:B------:R-:W-:Y:S05]  /*0920*/  EXIT ;  /* 0x000000000000794d */ /* 0x000fea0003800000 */
.L_x_35:
        /* <DEDUP_REMOVED lines=13> */
.L_x_111:


//--------------------- .text.reduce_max_d        --------------------------
	.section	.text.reduce_max_d,"ax",@progbits
	.align	128
        .global         reduce_max_d
        .type           reduce_max_d,@function
        .size           reduce_max_d,(.L_x_112 - reduce_max_d)
        .other          reduce_max_d,@"STO_CUDA_ENTRY STV_DEFAULT"
reduce_max_d:
.text.reduce_max_d:
        /* <DEDUP_REMOVED lines=8> */
[----:B------:R-:W-:Y:S01]  /*0080*/  IMAD.MOV.U32 R3, RZ, RZ, -0x100000 ;  /* 0xfff00000ff037424 */ /* 0x000fe200078e00ff */
        /* <DEDUP_REMOVED lines=15> */
[----:B------:R-:W-:Y:S01]  /*0180*/  IMAD.MOV.U32 R3, RZ, RZ, -0x100000 ;  /* 0xfff00000ff037424 */ /* 0x000fe200078e00ff */
[----:B--2---:R-:W-:-:S04]  /*0190*/  ISETP.NE.U32.AND P0, PT, R4, RZ, PT ;  /* 0x000000ff0400720c */ /* 0x004fc80003f05070 */
[----:B------:R-:W-:-:S04]  /*01a0*/  ISETP.NE.AND.EX P0, PT, R5, RZ, PT, P0 ;  /* 0x000000ff0500720c */ /* 0x000fc80003f05300 */
[----:B01----:R-:W-:-:S13]  /*01b0*/  PLOP3.LUT P1, PT, P0, PT, PT, 0x80, 0x8 ;  /* 0x000000000008781c */ /* 0x003fda000072f070 */
.L_x_44:
        /* <DEDUP_REMOVED lines=8> */
.L_x_39:
[----:B------:R-:W-:Y:S05]  /*0240*/  BSYNC.RECONVERGENT B1 ;  /* 0x0000000000017941 */ /* 0x000fea0003800200 */
.L_x_38:
[----:B0----5:R-:W-:-:S06]  /*0250*/  IMAD.WIDE.U32 R14, R15, 0x8, R8 ;  /* 0x000000080f0e7825 */ /* 0x021fcc00078e0008 */
[----:B------:R-:W2:Y:S01]  /*0260*/  LD.E.64 R14, desc[UR36][R14.64] ;  /* 0x000000240e0e7980 */ /* 0x000ea2000c101b00 */
[----:B------:R-:W-:Y:S01]  /*0270*/  IMAD.IADD R17, R11, 0x1, R13 ;  /* 0x000000010b117824 */ /* 0x000fe200078e020d */
[----:B------:R-:W-:Y:S01]  /*0280*/  BSSY.RECONVERGENT B1, `(.L_x_40) ;  /* 0x000001f000017945 */ /* 0x000fe20003800200 */
[----:B------:R-:W-:Y:S02]  /*0290*/  IMAD.MOV.U32 R21, RZ, RZ, R2 ;  /* 0x000000ffff157224 */ /* 0x000fe400078e0002 */
[----:B------:R-:W-:Y:S01]  /*02a0*/  IMAD.MOV.U32 R23, RZ, RZ, R3 ;  /* 0x000000ffff177224 */ /* 0x000fe200078e0003 */
[----:B------:R-:W-:Y:S01]  /*02b0*/  ISETP.GE.U32.AND P2, PT, R17, R10, PT ;  /* 0x0000000a1100720c */ /* 0x000fe20003f46070 */
[----:B--2---:R-:W-:Y:S01]  /*02c0*/  DSETP.MAX.AND P3, P4, R14, R2, PT ;  /* 0x000000020e00722a */ /* 0x004fe20003c6f000 */
        /* <DEDUP_REMOVED lines=15> */
.L_x_43:
[----:B------:R-:W-:Y:S05]  /*03c0*/  BSYNC.RECONVERGENT B2 ;  /* 0x0000000000027941 */ /* 0x000fea0003800200 */
.L_x_42:
[----:B0----5:R-:W-:-:S06]  /*03d0*/  IMAD.WIDE.U32 R14, R17, 0x8, R8 ;  /* 0x00000008110e7825 */ /* 0x021fcc00078e0008 */
[----:B------:R-:W2:Y:S01]  /*03e0*/  LD.E.64 R14, desc[UR36][R14.64] ;  /* 0x000000240e0e7980 */ /* 0x000ea2000c101b00 */
[----:B------:R-:W-:Y:S01]  /*03f0*/  IMAD.MOV.U32 R16, RZ, RZ, R3 ;  /* 0x000000ffff107224 */ /* 0x000fe200078e0003 */
[----:B--2---:R-:W-:Y:S01]  /*0400*/  DSETP.MAX.AND P2, P3, R2, R14, PT ;  /* 0x0000000e0200722a */ /* 0x004fe20003b4f000 */
[----:B------:R-:W-:Y:S02]  /*0410*/  IMAD.MOV.U32 R17, RZ, RZ, R15 ;  /* 0x000000ffff117224 */ /* 0x000fe400078e000f */
[----:B------:R-:W-:-:S03]  /*0420*/  IMAD.MOV.U32 R3, RZ, RZ, R14 ;  /* 0x000000ffff037224 */ /* 0x000fc600078e000e */
[----:B------:R-:W-:Y:S02]  /*0430*/  FSEL R21, R16, R17, P2 ;  /* 0x0000001110157208 */ /* 0x000fe40001000000 */
[----:B------:R-:W-:-:S06]  /*0440*/  SEL R2, R2, R3, P2 ;  /* 0x0000000302027207 */ /* 0x000fcc0001000000 */
[----:B------:R-:W-:-:S05]  /*0450*/  @P3 LOP3.LUT R21, R17, 0x80000, RZ, 0xfc, !PT ;  /* 0x0008000011153812 */ /* 0x000fca00078efcff */
[----:B------:R-:W-:-:S07]  /*0460*/  IMAD.MOV.U32 R3, RZ, RZ, R21 ;  /* 0x000000ffff037224 */ /* 0x000fce00078e0015 */
.L_x_41:
[----:B------:R-:W-:Y:S05]  /*0470*/  BSYNC.RECONVERGENT B1 ;  /* 0x0000000000017941 */ /* 0x000fea0003800200 */
.L_x_40:
[----:B------:R-:W0:Y:S02]  /*0480*/  LDCU UR4, c[0x0][0x370] ;  /* 0x00006e00ff0477ac */ /* 0x000e240008000800 */
[----:B0-----:R-:W-:-:S05]  /*0490*/  IMAD R13, R12, UR4, R13 ;  /* 0x000000040c0d7c24 */ /* 0x001fca000f8e020d */
[----:B------:R-:W-:-:S13]  /*04a0*/  ISETP.GE.U32.AND P2, PT, R13, R10, PT ;  /* 0x0000000a0d00720c */ /* 0x000fda0003f46070 */
[----:B------:R-:W-:Y:S05]  /*04b0*/  @!P2 BRA `(.L_x_44) ;  /* 0xfffffffc0040a947 */ /* 0x000fea000383ffff */
.L_x_37:
[----:B------:R-:W-:Y:S05]  /*04c0*/  BSYNC.RECONVERGENT B0 ;  /* 0x0000000000007941 */ /* 0x000fea0003800200 */
.L_x_36:
        /* <DEDUP_REMOVED lines=17> */
[----:B0-----:R-:W-:Y:S01]  /*05e0*/  @!P0 DSETP.MAX.AND P5, P6, R2, R4, PT ;  /* 0x000000040200822a */ /* 0x001fe20003eaf000 */
        /* <DEDUP_REMOVED lines=8> */
.L_x_45:
[----:B------:R-:W-:Y:S01]  /*0670*/  ISETP.NE.AND P0, PT, R0, RZ, PT ;  /* 0x000000ff0000720c */ /* 0x000fe20003f05270 */
[----:B------:R-:W-:-:S12]  /*0680*/  @!P4 BRA `(.L_x_46) ;  /* 0x000000000030c947 */ /* 0x000fd80003800000 */
[----:B------:R-:W-:-:S13]  /*0690*/  ISETP.GT.U32.AND P4, PT, R0, 0xff, PT ;  /* 0x000000ff0000780c */ /* 0x000fda0003f84070 */
[----:B0-----:R-:W0:Y:S01]  /*06a0*/  @!P4 LDS.64 R2, [R9+0x800] ;  /* 0x000800000902c984 */ /* 0x001e220000000a00 */
[----:B------:R-:W-:Y:S01]  /*06b0*/  @!P4 IMAD.MOV.U32 R13, RZ, RZ, R4 ;  /* 0x000000ffff0dc224 */ /* 0x000fe200078e0004 */
[----:B0-----:R-:W-:Y:S01]  /*06c0*/  @!P4 DSETP.MAX.AND P5, P6, R2, R4, PT ;  /* 0x000000040200c22a */ /* 0x001fe20003eaf000 */
        /* <DEDUP_REMOVED lines=8> */
.L_x_46:
[----:B------:R-:W-:Y:S05]  /*0750*/  @!P1 BRA `(.L_x_47) ;  /* 0x0000000000309947 */ /* 0x000fea0003800000 */
[----:B------:R-:W-:-:S13]  /*0760*/  ISETP.GT.U32.AND P1, PT, R0, 0x7f, PT ;  /* 0x0000007f0000780c */ /* 0x000fda0003f24070 */
[----:B0-----:R-:W0:Y:S01]  /*0770*/  @!P1 LDS.64 R2, [R9+0x400] ;  /* 0x0004000009029984 */ /* 0x001e220000000a00 */
[----:B------:R-:W-:-:S05]  /*0780*/  @!P1 IMAD.MOV.U32 R13, RZ, RZ, R5 ;  /* 0x000000ffff0d9224 */ /* 0x000fca00078e0005 */
[----:B------:R-:W-:Y:S01]  /*0790*/  @!P1 LOP3.LUT R15, R13, 0x80000, RZ, 0xfc, !PT ;  /* 0x000800000d0f9812 */ /* 0x000fe200078efcff */
[----:B0-----:R-:W-:Y:S01]  /*07a0*/  @!P1 DSETP.MAX.AND P4, P5, R2, R4, PT ;  /* 0x000000040200922a */ /* 0x001fe20003d8f000 */
[----:B------:R-:W-:Y:S02]  /*07b0*/  @!P1 IMAD.MOV.U32 R8, RZ, RZ, R3 ;  /* 0x000000ffff089224 */ /* 0x000fe400078e0003 */
[----:B------:R-:W-:-:S03]  /*07c0*/  @!P1 IMAD.MOV.U32 R3, RZ, RZ, R4 ;  /* 0x000000ffff039224 */ /* 0x000fc600078e0004 */
[----:B------:R-:W-:Y:S02]  /*07d0*/  @!P1 FSEL R8, R8, R13, P4 ;  /* 0x0000000d08089208 */ /* 0x000fe40002000000 */
[----:B-12---:R-:W-:Y:S02]  /*07e0*/  @!P1 SEL R4, R2, R3, P4 ;  /* 0x0000000302049207 */ /* 0x006fe40002000000 */
[----:B------:R-:W-:-:S05]  /*07f0*/  @!P1 SEL R5, R15, R8, P5 ;  /* 0x000000080f059207 */ /* 0x000fca0002800000 */
[----:B------:R3:W-:Y:S01]  /*0800*/  @!P1 STS.64 [R9], R4 ;  /* 0x0000000409009388 */ /* 0x0007e20000000a00 */
[----:B------:R-:W-:Y:S06]  /*0810*/  BAR.SYNC.DEFER_BLOCKING 0x0 ;  /* 0x0000000000007b1d */ /* 0x000fec0000010000 */
.L_x_47:
        /* <DEDUP_REMOVED lines=9> */
[----:B-123--:R-:W-:Y:S02]  /*08b0*/  @!P1 SEL R4, R2, R3, P2 ;  /* 0x0000000302049207 */ /* 0x00efe40001000000 */
[----:B------:R-:W-:-:S05]  /*08c0*/  @!P1 SEL R5, R15, R0, P4 ;  /* 0x000000000f059207 */ /* 0x000fca0002000000 */
[----:B------:R4:W-:Y:S01]  /*08d0*/  @!P1 STS.64 [R9], R4 ;  /* 0x0000000409009388 */ /* 0x0009e20000000a00 */
[----:B------:R-:W-:Y:S06]  /*08e0*/  BAR.SYNC.DEFER_BLOCKING 0x0 ;  /* 0x0000000000007b1d */ /* 0x000fec0000010000 */
.L_x_48:
[----:B------:R-:W-:Y:S04]  /*08f0*/  BSSY.RECONVERGENT B0, `(.L_x_49) ;  /* 0x0000044000007945 */ /* 0x000fe80003800200 */
[----:B------:R-:W-:Y:S05]  /*0900*/  @P3 BRA `(.L_x_50) ;  /* 0x0000000400083947 */ /* 0x000fea0003800000 */
[C---:B------:R-:W-:Y:S02]  /*0910*/  ISETP.GE.U32.AND P2, PT, R11.reuse, 0x40, PT ;  /* 0x000000400b00780c */ /* 0x040fe40003f46070 */
[----:B------:R-:W-:-:S11]  /*0920*/  ISETP.GE.U32.AND P1, PT, R11, 0x20, PT ;  /* 0x000000200b00780c */ /* 0x000fd60003f26070 */
[----:B0-----:R-:W0:Y:S01]  /*0930*/  @P2 LDS.64 R2, [R9+0x100] ;  /* 0x0001000009022984 */ /* 0x001e220000000a00 */
[----:B------:R-:W-:-:S05]  /*0940*/  @P2 IMAD.MOV.U32 R13, RZ, RZ, R5 ;  /* 0x000000ffff0d2224 */ /* 0x000fca00078e0005 */
[----:B------:R-:W-:Y:S01]  /*0950*/  @P2 LOP3.LUT R15, R13, 0x80000, RZ, 0xfc, !PT ;  /* 0x000800000d0f2812 */ /* 0x000fe200078efcff */
[----:B0-----:R-:W-:Y:S01]  /*0960*/  @P2 DSETP.MAX.AND P3, P4, R2, R4, PT ;  /* 0x000000040200222a */ /* 0x001fe20003c6f000 */
        /* <DEDUP_REMOVED lines=10> */
[----:B0-----:R-:W-:Y:S01]  /*0a10*/  @P1 DSETP.MAX.AND P3, P4, R2, R4, PT ;  /* 0x000000040200122a */ /* 0x001fe20003c6f000 */
        /* <DEDUP_REMOVED lines=42> */
[----:B0-----:R-:W-:Y:S01]  /*0cc0*/  @P1 DSETP.MAX.AND P2, P3, R2, R4, PT ;  /* 0x000000040200122a */ /* 0x001fe20003b4f000 */
[----:B------:R-:W-:-:S05]  /*0cd0*/  @P1 IMAD.MOV.U32 R0, RZ, RZ, R3 ;  /* 0x000000ffff001224 */ /* 0x000fca00078e0003 */
[----:B------:R-:W-:Y:S01]  /*0ce0*/  @P1 FSEL R0, R0, R11, P2 ;  /* 0x0000000b00001208 */ /* 0x000fe20001000000 */
[----:B------:R-:W-:-:S03]  /*0cf0*/  @P1 IMAD.MOV.U32 R11, RZ, RZ, R4 ;  /* 0x000000ffff0b1224 */ /* 0x000fc600078e0004 */
[----:B------:R-:W-:Y:S02]  /*0d00*/  @P1 SEL R3, R13, R0, P3 ;  /* 0x000000000d031207 */ /* 0x000fe40001800000 */
[----:B------:R-:W-:-:S05]  /*0d10*/  @P1 SEL R2, R2, R11, P2 ;  /* 0x0000000b02021207 */ /* 0x000fca0001000000 */
[----:B------:R0:W-:Y:S02]  /*0d20*/  @P1 STS.64 [R9], R2 ;  /* 0x0000000209001388 */ /* 0x0001e40000000a00 */
.L_x_50:
[----:B------:R-:W-:Y:S05]  /*0d30*/  BSYNC.RECONVERGENT B0 ;  /* 0x0000000000007941 */ /* 0x000fea0003800200 */
.L_x_49:
        /* <DEDUP_REMOVED lines=16> */
.L_x_52:
[----:B------:R-:W-:Y:S05]  /*0e40*/  BPT.TRAP 0x1 ;  /* 0x000000040000795c */ /* 0x000fea0000300000 */
.L_x_51:
[----:B-1234-:R-:W0:Y:S02]  /*0e50*/  LDC.64 R4, c[0x0][0x388] ;  /* 0x0000e200ff047b82 */ /* 0x01ee240000000a00 */
[----:B0-----:R-:W2:Y:S02]  /*0e60*/  LDG.E.64 R2, desc[UR36][R4.64+0x20] ;  /* 0x0000202404027981 */ /* 0x001ea4000c1e1b00 */
[----:B--2---:R-:W-:-:S05]  /*0e70*/  IMAD.WIDE.U32 R2, R19, 0x8, R2 ;  /* 0x0000000813027825 */ /* 0x004fca00078e0002 */
[----:B------:R-:W-:Y:S01]  /*0e80*/  ST.E.64 desc[UR36][R2.64], R16 ;  /* 0x0000001002007985 */ /* 0x000fe2000c101b24 */
[----:B------:R-:W-:Y:S05]  /*0e90*/  EXIT ;  /* 0x000000000000794d */ /* 0x000fea0003800000 */
.L_x_53:
        /* <DEDUP_REMOVED lines=14> */
.L_x_112:


//--------------------- .text.reduce_max_f        --------------------------
	.section	.text.reduce_max_f,"ax",@progbits
	.align	128
        .global         reduce_max_f
        .type           reduce_max_f,@function
        .size           reduce_max_f,(.L_x_113 - reduce_max_f)
        .other          reduce_max_f,@"STO_CUDA_ENTRY STV_DEFAULT"
reduce_max_f:
.text.reduce_max_f:
        /* <DEDUP_REMOVED lines=11> */
[----:B------:R-:W0:Y:S01]  /*00b0*/  LDCU UR7, c[0x0][0x390] ;  /* 0x00007200ff0777ac */ /* 0x000e220008000800 */
[----:B----4-:R-:W-:Y:S01]  /*00c0*/  IADD3 R6, P1, PT, R1, UR4, RZ ;  /* 0x0000000401067c10 */ /* 0x010fe2000ff3e0ff */
[----:B-1----:R-:W-:-:S04]  /*00d0*/  IMAD.SHL.U32 R2, R17, 0x2, RZ ;  /* 0x0000000211027824 */ /* 0x002fc800078e00ff */
[----:B--2---:R-:W-:Y:S02]  /*00e0*/  IMAD.X R7, RZ, RZ, UR5, P1 ;  /* 0x00000005ff077e24 */ /* 0x004fe400088e06ff */
[----:B---3--:R-:W-:-:S05]  /*00f0*/  IMAD R13, R2, R0, R9 ;  /* 0x00000000020d7224 */ /* 0x008fca00078e0209 */
[----:B0-----:R-:W-:-:S13]  /*0100*/  ISETP.GE.U32.AND P0, PT, R13, UR6, PT ;  /* 0x000000060d007c0c */ /* 0x001fda000bf06070 */
[----:B------:R-:W-:Y:S05]  /*0110*/  @P0 BRA `(.L_x_55) ;  /* 0x0000000000d40947 */ /* 0x000fea0003800000 */
[----:B------:R-:W0:Y:S02]  /*0120*/  LDC.64 R10, c[0x0][0x380] ;  /* 0x0000e000ff0a7b82 */ /* 0x000e240000000a00 */
[----:B0-----:R-:W2:Y:S04]  /*0130*/  LDG.E.64 R2, desc[UR36][R10.64+0x10] ;  /* 0x000010240a027981 */ /* 0x001ea8000c1e1b00 */
[----:B------:R0:W5:Y:S02]  /*0140*/  LDG.E.64 R4, desc[UR36][R10.64+0x20] ;  /* 0x000020240a047981 */ /* 0x000164000c1e1b00 */
[----:B------:R-:W1:Y:S01]  /*0150*/  LDC R12, c[0x0][0x370] ;  /* 0x0000dc00ff0c7b82 */ /* 0x000e620000000800 */
[----:B------:R-:W-:Y:S02]  /*0160*/  IMAD.MOV.U32 R8, RZ, RZ, -0x800000 ;  /* 0xff800000ff087424 */ /* 0x000fe400078e00ff */
[----:B-1----:R-:W-:Y:S01]  /*0170*/  IMAD R14, R0, R12, RZ ;  /* 0x0000000c000e7224 */ /* 0x002fe200078e02ff */
[----:B--2---:R-:W-:-:S04]  /*0180*/  ISETP.NE.U32.AND P0, PT, R2, RZ, PT ;  /* 0x000000ff0200720c */ /* 0x004fc80003f05070 */
[----:B------:R-:W-:-:S13]  /*0190*/  ISETP.NE.AND.EX P0, PT, R3, RZ, PT, P0 ;  /* 0x000000ff0300720c */ /* 0x000fda0003f05300 */
[----:B0-----:R-:W-:Y:S05]  /*01a0*/  @!P0 BRA `(.L_x_56) ;  /* 0x0000000000848947 */ /* 0x001fea0003800000 */
[----:B------:R-:W0:Y:S01]  /*01b0*/  LDC R21, c[0x0][0x390] ;  /* 0x0000e400ff157b82 */ /* 0x000e220000000800 */
[----:B------:R-:W-:Y:S01]  /*01c0*/  BSSY.RECONVERGENT B1, `(.L_x_57) ;  /* 0x000001e000017945 */ /* 0x000fe20003800200 */
[----:B------:R-:W-:Y:S02]  /*01d0*/  IMAD.SHL.U32 R20, R0, 0x2, RZ ;  /* 0x0000000200147824 */ /* 0x000fe400078e00ff */
[----:B------:R-:W-:Y:S02]  /*01e0*/  IMAD.MOV.U32 R10, RZ, RZ, R2 ;  /* 0x000000ffff0a7224 */ /* 0x000fe400078e0002 */
[----:B------:R-:W-:-:S07]  /*01f0*/  IMAD.MOV.U32 R11, RZ, RZ, R3 ;  /* 0x000000ffff0b7224 */ /* 0x000fce00078e0003 */
.L_x_62:
[----:B------:R-:W-:-:S06]  /*0200*/  IMAD.WIDE.U32 R14, R13, 0x4, R10 ;  /* 0x000000040d0e7825 */ /* 0x000fcc00078e000a */
[----:B------:R-:W2:Y:S01]  /*0210*/  LD.E R15, desc[UR36][R14.64] ;  /* 0x000000240e0f7980 */ /* 0x000ea2000c101900 */
[----:B------:R-:W-:-:S05]  /*0220*/  IMAD.IADD R16, R0, 0x1, R13 ;  /* 0x0000000100107824 */ /* 0x000fca00078e020d */
[----:B0-----:R-:W-:Y:S01]  /*0230*/  ISETP.GE.U32.AND P0, PT, R16, R21, PT ;  /* 0x000000151000720c */ /* 0x001fe20003f06070 */
[----:B--2--5:R-:W-:-:S06]  /*0240*/  IMAD.WIDE.U32 R18, R15, 0x4, R4 ;  /* 0x000000040f127825 */ /* 0x024fcc00078e0004 */
[----:B------:R-:W2:Y:S01]  /*0250*/  LD.E R19, desc[UR36][R18.64] ;  /* 0x0000002412137980 */ /* 0x000ea2000c101900 */
[----:B------:R-:W-:Y:S01]  /*0260*/  BSSY.RECONVERGENT B2, `(.L_x_58) ;  /* 0x0000010000027945 */ /* 0x000fe20003800200 */
[----:B--2---:R-:W-:-:S04]  /*0270*/  FMNMX R8, R19, R8, !PT ;  /* 0x0000000813087209 */ /* 0x004fc80007800000 */
[----:B------:R-:W-:Y:S05]  /*0280*/  @P0 BRA `(.L_x_59) ;  /* 0x0000000000340947 */ /* 0x000fea0003800000 */
[----:B------:R-:W-:Y:S01]  /*0290*/  ISETP.NE.U32.AND P0, PT, R10, RZ, PT ;  /* 0x000000ff0a00720c */ /* 0x000fe20003f05070 */
[----:B------:R-:W-:Y:S03]  /*02a0*/  BSSY.RECONVERGENT B3, `(.L_x_60) ;  /* 0x0000008000037945 */ /* 0x000fe60003800200 */
[----:B------:R-:W-:Y:S02]  /*02b0*/  ISETP.NE.AND.EX P0, PT, R11, RZ, PT, P0 ;  /* 0x000000ff0b00720c */ /* 0x000fe40003f05300 */
[----:B------:R-:W-:-:S11]  /*02c0*/  CS2R R10, SRZ ;  /* 0x00000000000a7805 */ /* 0x000fd6000001ff00 */
[----:B------:R-:W-:Y:S05]  /*02d0*/  @!P0 BRA `(.L_x_61) ;  /* 0x0000000000108947 */ /* 0x000fea0003800000 */
[----:B------:R-:W-:-:S05]  /*02e0*/  IMAD.WIDE.U32 R14, R16, 0x4, R2 ;  /* 0x00000004100e7825 */ /* 0x000fca00078e0002 */
[----:B------:R0:W5:Y:S01]  /*02f0*/  LD.E R16, desc[UR36][R14.64] ;  /* 0x000000240e107980 */ /* 0x000162000c101900 */
[----:B------:R-:W-:Y:S02]  /*0300*/  IMAD.MOV.U32 R10, RZ, RZ, R2 ;  /* 0x000000ffff0a7224 */ /* 0x000fe400078e0002 */
[----:B------:R-:W-:-:S07]  /*0310*/  IMAD.MOV.U32 R11, RZ, RZ, R3 ;  /* 0x000000ffff0b7224 */ /* 0x000fce00078e0003 */
.L_x_61:
[----:B------:R-:W-:Y:S05]  /*0320*/  BSYNC.RECONVERGENT B3 ;  /* 0x0000000000037941 */ /* 0x000fea0003800200 */
.L_x_60:
[----:B0----5:R-:W-:-:S06]  /*0330*/  IMAD.WIDE.U32 R14, R16, 0x4, R4 ;  /* 0x00000004100e7825 */ /* 0x021fcc00078e0004 */
[----:B------:R-:W2:Y:S02]  /*0340*/  LD.E R15, desc[UR36][R14.64] ;  /* 0x000000240e0f7980 */ /* 0x000ea4000c101900 */
[----:B--2---:R-:W-:-:S07]  /*0350*/  FMNMX R8, R8, R15, !PT ;  /* 0x0000000f08087209 */ /* 0x004fce0007800000 */
.L_x_59:
[----:B------:R-:W-:Y:S05]  /*0360*/  BSYNC.RECONVERGENT B2 ;  /* 0x0000000000027941 */ /* 0x000fea0003800200 */
.L_x_58:
[----:B------:R-:W-:-:S05]  /*0370*/  IMAD R13, R20, R12, R13 ;  /* 0x0000000c140d7224 */ /* 0x000fca00078e020d */
[----:B------:R-:W-:-:S13]  /*0380*/  ISETP.GE.U32.AND P0, PT, R13, R21, PT ;  /* 0x000000150d00720c */ /* 0x000fda0003f06070 */
[----:B------:R-:W-:Y:S05]  /*0390*/  @!P0 BRA `(.L_x_62) ;  /* 0xfffffffc00988947 */ /* 0x000fea000383ffff */
[----:B------:R-:W-:Y:S05]  /*03a0*/  BSYNC.RECONVERGENT B1 ;  /* 0x0000000000017941 */ /* 0x000fea0003800200 */
.L_x_57:
[----:B------:R-:W-:Y:S05]  /*03b0*/  BRA `(.L_x_55) ;  /* 0x00000000002c7947 */ /* 0x000fea0003800000 */
.L_x_56:
[----:B------:R-:W-:Y:S02]  /*03c0*/  IMAD.IADD R11, R0, 0x1, R13 ;  /* 0x00000001000b7824 */ /* 0x000fe400078e020d */
[----:B-----5:R-:W-:-:S03]  /*03d0*/  IMAD.WIDE.U32 R2, R13, 0x4, R4 ;  /* 0x000000040d027825 */ /* 0x020fc600078e0004 */
[----:B------:R-:W-:-:S03]  /*03e0*/  ISETP.GE.U32.AND P0, PT, R11, UR7, PT ;  /* 0x000000070b007c0c */ /* 0x000fc6000bf06070 */
[----:B------:R-:W2:Y:S10]  /*03f0*/  LD.E R3, desc[UR36][R2.64] ;  /* 0x0000002402037980 */ /* 0x000eb4000c101900 */
[----:B------:R-:W-:-:S06]  /*0400*/  @!P0 IMAD.WIDE.U32 R10, R11, 0x4, R4 ;  /* 0x000000040b0a8825 */ /* 0x000fcc00078e0004 */
[----:B------:R-:W3:Y:S01]  /*0410*/  @!P0 LD.E R11, desc[UR36][R10.64] ;  /* 0x000000240a0b8980 */ /* 0x000ee2000c101900 */
[----:B------:R-:W-:-:S05]  /*0420*/  IMAD R13, R14, 0x2, R13 ;  /* 0x000000020e0d7824 */ /* 0x000fca00078e020d */
[----:B------:R-:W-:Y:S02]  /*0430*/  ISETP.GE.U32.AND P1, PT, R13, UR7, PT ;  /* 0x000000070d007c0c */ /* 0x000fe4000bf26070 */
[----:B--2---:R-:W-:-:S04]  /*0440*/  FMNMX R8, R3, R8, !PT ;  /* 0x0000000803087209 */ /* 0x004fc80007800000 */
[----:B---3--:R-:W-:-:S07]  /*0450*/  @!P0 FMNMX R8, R8, R11, !PT ;  /* 0x0000000b08088209 */ /* 0x008fce0007800000 */
[----:B------:R-:W-:Y:S05]  /*0460*/  @!P1 BRA `(.L_x_56) ;  /* 0xfffffffc00d49947 */ /* 0x000fea000383ffff */
.L_x_55:
[----:B------:R-:W-:Y:S05]  /*0470*/  BSYNC.RECONVERGENT B0 ;  /* 0x0000000000007941 */ /* 0x000fea0003800200 */
.L_x_54:
        /* <DEDUP_REMOVED lines=16> */
[----:B-1----:R-:W-:-:S05]  /*0580*/  @!P5 FMNMX R5, R2, R5, !PT ;  /* 0x000000050205d209 */ /* 0x002fca0007800000 */
[----:B------:R1:W-:Y:S01]  /*0590*/  @!P5 STS [R3], R5 ;  /* 0x000000050300d388 */ /* 0x0003e20000000800 */
[----:B------:R-:W-:Y:S06]  /*05a0*/  BAR.SYNC.DEFER_BLOCKING 0x0 ;  /* 0x0000000000007b1d */ /* 0x000fec0000010000 */
.L_x_63:
[----:B------:R-:W-:Y:S05]  /*05b0*/  @!P0 BRA `(.L_x_64) ;  /* 0x0000000000148947 */ /* 0x000fea0003800000 */
[----:B------:R-:W-:-:S13]  /*05c0*/  ISETP.GT.U32.AND P0, PT, R9, 0xff, PT ;  /* 0x000000ff0900780c */ /* 0x000fda0003f04070 */
[----:B------:R-:W1:Y:S02]  /*05d0*/  @!P0 LDS R2, [R3+0x400] ;  /* 0x0004000003028984 */ /* 0x000e640000000800 */
[----:B-1----:R-:W-:-:S05]  /*05e0*/  @!P0 FMNMX R5, R2, R5, !PT ;  /* 0x0000000502058209 */ /* 0x002fca0007800000 */
[----:B------:R2:W-:Y:S01]  /*05f0*/  @!P0 STS [R3], R5 ;  /* 0x0000000503008388 */ /* 0x0005e20000000800 */
[----:B------:R-:W-:Y:S06]  /*0600*/  BAR.SYNC.DEFER_BLOCKING 0x0 ;  /* 0x0000000000007b1d */ /* 0x000fec0000010000 */
.L_x_64:
[----:B------:R-:W-:Y:S05]  /*0610*/  @!P1 BRA `(.L_x_65) ;  /* 0x0000000000149947 */ /* 0x000fea0003800000 */
[----:B------:R-:W-:-:S13]  /*0620*/  ISETP.GT.U32.AND P0, PT, R9, 0x7f, PT ;  /* 0x0000007f0900780c */ /* 0x000fda0003f04070 */
[----:B------:R-:W1:Y:S02]  /*0630*/  @!P0 LDS R2, [R3+0x200] ;  /* 0x0002000003028984 */ /* 0x000e640000000800 */
[----:B-12---:R-:W-:-:S05]  /*0640*/  @!P0 FMNMX R5, R2, R5, !PT ;  /* 0x0000000502058209 */ /* 0x006fca0007800000 */
[----:B------:R3:W-:Y:S01]  /*0650*/  @!P0 STS [R3], R5 ;  /* 0x0000000503008388 */ /* 0x0007e20000000800 */
[----:B------:R-:W-:Y:S06]  /*0660*/  BAR.SYNC.DEFER_BLOCKING 0x0 ;  /* 0x0000000000007b1d */ /* 0x000fec0000010000 */
.L_x_65:
[----:B------:R-:W-:Y:S05]  /*0670*/  @!P2 BRA `(.L_x_66) ;  /* 0x000000000014a947 */ /* 0x000fea0003800000 */
[----:B------:R-:W-:-:S13]  /*0680*/  ISETP.GT.U32.AND P0, PT, R9, 0x3f, PT ;  /* 0x0000003f0900780c */ /* 0x000fda0003f04070 */
[----:B------:R-:W1:Y:S02]  /*0690*/  @!P0 LDS R2, [R3+0x100] ;  /* 0x0001000003028984 */ /* 0x000e640000000800 */
[----:B-123--:R-:W-:-:S05]  /*06a0*/  @!P0 FMNMX R5, R2, R5, !PT ;  /* 0x0000000502058209 */ /* 0x00efca0007800000 */
[----:B------:R4:W-:Y:S01]  /*06b0*/  @!P0 STS [R3], R5 ;  /* 0x0000000503008388 */ /* 0x0009e20000000800 */
[----:B------:R-:W-:Y:S06]  /*06c0*/  BAR.SYNC.DEFER_BLOCKING 0x0 ;  /* 0x0000000000007b1d */ /* 0x000fec0000010000 */
.L_x_66:
[----:B------:R-:W-:Y:S04]  /*06d0*/  BSSY.RECONVERGENT B0, `(.L_x_67) ;  /* 0x000001a000007945 */ /* 0x000fe80003800200 */
[----:B------:R-:W-:Y:S05]  /*06e0*/  @P3 BRA `(.L_x_68) ;  /* 0x0000000000603947 */ /* 0x000fea0003800000 */
[C---:B------:R-:W-:Y:S02]  /*06f0*/  ISETP.GE.U32.AND P0, PT, R0.reuse, 0x40, PT ;  /* 0x000000400000780c */ /* 0x040fe40003f06070 */
[----:B------:R-:W-:-:S11]  /*0700*/  ISETP.GE.U32.AND P1, PT, R0, 0x20, PT ;  /* 0x000000200000780c */ /* 0x000fd60003f26070 */
[----:B------:R-:W1:Y:S02]  /*0710*/  @P0 LDS R2, [R3+0x80] ;  /* 0x0000800003020984 */ /* 0x000e640000000800 */
[----:B-1234-:R-:W-:-:S05]  /*0720*/  @P0 FMNMX R5, R2, R5, !PT ;  /* 0x0000000502050209 */ /* 0x01efca0007800000 */
[----:B------:R-:W-:Y:S01]  /*0730*/  @P0 STS [R3], R5 ;  /* 0x0000000503000388 */ /* 0x000fe20000000800 */
[----:B------:R-:W-:-:S03]  /*0740*/  ISETP.GE.U32.AND P0, PT, R0, 0x10, PT ;  /* 0x000000100000780c */ /* 0x000fc60003f06070 */
[----:B------:R-:W1:Y:S02]  /*0750*/  @P1 LDS R2, [R3+0x40] ;  /* 0x0000400003021984 */ /* 0x000e640000000800 */
[----:B-1----:R-:W-:-:S05]  /*0760*/  @P1 FMNMX R5, R2, R5, !PT ;  /* 0x0000000502051209 */ /* 0x002fca0007800000 */
        /* <DEDUP_REMOVED lines=12> */
[----:B------:R-:W-:Y:S04]  /*0830*/  @P0 STS [R3], R5 ;  /* 0x0000000503000388 */ /* 0x000fe80000000800 */
[----:B------:R-:W1:Y:S02]  /*0840*/  @P1 LDS R0, [R3+0x4] ;  /* 0x0000040003001984 */ /* 0x000e640000000800 */
[----:B-1----:R-:W-:-:S05]  /*0850*/  @P1 FMNMX R0, R0, R5, !PT ;  /* 0x0000000500001209 */ /* 0x002fca0007800000 */
[----:B------:R1:W-:Y:S02]  /*0860*/  @P1 STS [R3], R0 ;  /* 0x0000000003001388 */ /* 0x0003e40000000800 */
.L_x_68:
[----:B------:R-:W-:Y:S05]  /*0870*/  BSYNC.RECONVERGENT B0 ;  /* 0x0000000000007941 */ /* 0x000fea0003800200 */
.L_x_67:
        /* <DEDUP_REMOVED lines=16> */
.L_x_70:
[----:B------:R-:W-:Y:S05]  /*0980*/  BPT.TRAP 0x1 ;  /* 0x000000040000795c */ /* 0x000fea0000300000 */
.L_x_69:
[----:B------:R-:W0:Y:S02]  /*0990*/  LDC.64 R4, c[0x0][0x388] ;  /* 0x0000e200ff047b82 */ /* 0x000e240000000a00 */
[----:B0-----:R-:W2:Y:S02]  /*09a0*/  LDG.E.64 R2, desc[UR36][R4.64+0x20] ;  /* 0x0000202404027981 */ /* 0x001ea4000c1e1b00 */
[----:B--2---:R-:W-:-:S05]  /*09b0*/  IMAD.WIDE.U32 R2, R17, 0x4, R2 ;  /* 0x0000000411027825 */ /* 0x004fca00078e0002 */
[----:B------:R-:W-:Y:S01]  /*09c0*/  ST.E desc[UR36][R2.64], R18 ;  /* 0x0000001202007985 */ /* 0x000fe2000c101924 */
[----:B------:R-:W-:Y:S05]  /*09d0*/  EXIT ;  /* 0x000000000000794d */ /* 0x000fea0003800000 */
.L_x_71:
        /* <DEDUP_REMOVED lines=10> */
.L_x_113:


//--------------------- .text.reduce_sum_d        --------------------------
	.section	.text.reduce_sum_d,"ax",@progbits
	.align	128
        .global         reduce_sum_d
        .type           reduce_sum_d,@function
        .size           reduce_sum_d,(.L_x_114 - reduce_sum_d)
        .other          reduce_sum_d,@"STO_CUDA_ENTRY STV_DEFAULT"
reduce_sum_d:
.text.reduce_sum_d:
        /* <DEDUP_REMOVED lines=8> */
[----:B------:R-:W4:Y:S01]  /*0080*/  LDCU UR4, c[0x0][0x2f8] ;  /* 0x00005f00ff0477ac */ /* 0x000f220008000800 */
[----:B------:R-:W0:Y:S01]  /*0090*/  LDCU.64 UR36, c[0x0][0x358] ;  /* 0x00006b00ff2477ac */ /* 0x000e220008000a00 */
[----:B------:R-:W0:Y:S01]  /*00a0*/  LDCU UR7, c[0x0][0x390] ;  /* 0x00007200ff0777ac */ /* 0x000e220008000800 */
[----:B----4-:R-:W-:Y:S01]  /*00b0*/  IADD3 R6, P1, PT, R1, UR4, RZ ;  /* 0x0000000401067c10 */ /* 0x010fe2000ff3e0ff */
[----:B-1----:R-:W-:-:S04]  /*00c0*/  IMAD.SHL.U32 R2, R19, 0x2, RZ ;  /* 0x0000000213027824 */ /* 0x002fc800078e00ff */
[----:B--2---:R-:W-:Y:S02]  /*00d0*/  IMAD.X R7, RZ, RZ, UR5, P1 ;  /* 0x00000005ff077e24 */ /* 0x004fe400088e06ff */
[----:B---3--:R-:W-:Y:S01]  /*00e0*/  IMAD R12, R2, R13, R0 ;  /* 0x0000000d020c7224 */ /* 0x008fe200078e0200 */
[----:B------:R-:W-:-:S04]  /*00f0*/  CS2R R2, SRZ ;  /* 0x0000000000027805 */ /* 0x000fc8000001ff00 */
[----:B0-----:R-:W-:-:S13]  /*0100*/  ISETP.GE.U32.AND P0, PT, R12, UR6, PT ;  /* 0x000000060c007c0c */ /* 0x001fda000bf06070 */
[----:B------:R-:W-:Y:S05]  /*0110*/  @P0 BRA `(.L_x_73) ;  /* 0x0000000000d40947 */ /* 0x000fea0003800000 */
[----:B------:R-:W0:Y:S02]  /*0120*/  LDC.64 R10, c[0x0][0x380] ;  /* 0x0000e000ff0a7b82 */ /* 0x000e240000000a00 */
[----:B0-----:R-:W2:Y:S04]  /*0130*/  LDG.E.64 R4, desc[UR36][R10.64+0x10] ;  /* 0x000010240a047981 */ /* 0x001ea8000c1e1b00 */
[----:B------:R0:W5:Y:S02]  /*0140*/  LDG.E.64 R8, desc[UR36][R10.64+0x20] ;  /* 0x000020240a087981 */ /* 0x000164000c1e1b00 */
[----:B------:R-:W1:Y:S01]  /*0150*/  LDC R14, c[0x0][0x370] ;  /* 0x0000dc00ff0e7b82 */ /* 0x000e620000000800 */
[----:B------:R-:W-:Y:S01]  /*0160*/  CS2R R2, SRZ ;  /* 0x0000000000027805 */ /* 0x000fe2000001ff00 */
        /* <DEDUP_REMOVED lines=9> */
.L_x_80:
[----:B------:R-:W-:-:S05]  /*0200*/  IMAD.WIDE.U32 R22, R12, 0x4, R10 ;  /* 0x000000040c167825 */ /* 0x000fca00078e000a */
[----:B------:R-:W2:Y:S01]  /*0210*/  LD.E R21, desc[UR36][R22.64] ;  /* 0x0000002416157980 */ /* 0x000ea2000c101900 */
[----:B------:R-:W-:-:S05]  /*0220*/  IMAD.IADD R16, R13, 0x1, R12 ;  /* 0x000000010d107824 */ /* 0x000fca00078e020c */
[----:B0-----:R-:W-:Y:S01]  /*0230*/  ISETP.GE.U32.AND P0, PT, R16, R15, PT ;  /* 0x0000000f1000720c */ /* 0x001fe20003f06070 */
[----:B--2--5:R-:W-:-:S06]  /*0240*/  IMAD.WIDE.U32 R20, R21, 0x8, R8 ;  /* 0x0000000815147825 */ /* 0x024fcc00078e0008 */
[----:B------:R-:W2:Y:S01]  /*0250*/  LD.E.64 R20, desc[UR36][R20.64] ;  /* 0x0000002414147980 */ /* 0x000ea2000c101b00 */
[----:B------:R-:W-:Y:S01]  /*0260*/  BSSY.RECONVERGENT B2, `(.L_x_76) ;  /* 0x0000010000027945 */ /* 0x000fe20003800200 */
[----:B--2---:R-:W-:-:S04]  /*0270*/  DADD R2, R20, R2 ;  /* 0x0000000014027229 */ /* 0x004fc80000000002 */
[----:B------:R-:W-:Y:S07]  /*0280*/  @P0 BRA `(.L_x_77) ;  /* 0x0000000000340947 */ /* 0x000fee0003800000 */
        /* <DEDUP_REMOVED lines=9> */
.L_x_79:
[----:B------:R-:W-:Y:S05]  /*0320*/  BSYNC.RECONVERGENT B3 ;  /* 0x0000000000037941 */ /* 0x000fea0003800200 */
.L_x_78:
[----:B0----5:R-:W-:-:S06]  /*0330*/  IMAD.WIDE.U32 R20, R16, 0x8, R8 ;  /* 0x0000000810147825 */ /* 0x021fcc00078e0008 */
[----:B------:R-:W2:Y:S02]  /*0340*/  LD.E.64 R20, desc[UR36][R20.64] ;  /* 0x0000002414147980 */ /* 0x000ea4000c101b00 */
[----:B--2---:R-:W-:-:S11]  /*0350*/  DADD R2, R2, R20 ;  /* 0x0000000002027229 */ /* 0x004fd60000000014 */
.L_x_77:
[----:B------:R-:W-:Y:S05]  /*0360*/  BSYNC.RECONVERGENT B2 ;  /* 0x0000000000027941 */ /* 0x000fea0003800200 */
.L_x_76:
[----:B------:R-:W-:-:S05]  /*0370*/  IMAD R12, R17, R14, R12 ;  /* 0x0000000e110c7224 */ /* 0x000fca00078e020c */
[----:B------:R-:W-:-:S13]  /*0380*/  ISETP.GE.U32.AND P0, PT, R12, R15, PT ;  /* 0x0000000f0c00720c */ /* 0x000fda0003f06070 */
[----:B------:R-:W-:Y:S05]  /*0390*/  @!P0 BRA `(.L_x_80) ;  /* 0xfffffffc00988947 */ /* 0x000fea000383ffff */
[----:B------:R-:W-:Y:S05]  /*03a0*/  BSYNC.RECONVERGENT B1 ;  /* 0x0000000000017941 */ /* 0x000fea0003800200 */
.L_x_75:
[----:B------:R-:W-:Y:S05]  /*03b0*/  BRA `(.L_x_73) ;  /* 0x00000000002c7947 */ /* 0x000fea0003800000 */
.L_x_74:
[----:B------:R-:W-:Y:S02]  /*03c0*/  IMAD.IADD R11, R13, 0x1, R12 ;  /* 0x000000010d0b7824 */ /* 0x000fe400078e020c */
[----:B-----5:R-:W-:-:S03]  /*03d0*/  IMAD.WIDE.U32 R4, R12, 0x8, R8 ;  /* 0x000000080c047825 */ /* 0x020fc600078e0008 */
[----:B------:R-:W-:-:S03]  /*03e0*/  ISETP.GE.U32.AND P0, PT, R11, UR7, PT ;  /* 0x000000070b007c0c */ /* 0x000fc6000bf06070 */
[----:B------:R-:W2:Y:S10]  /*03f0*/  LD.E.64 R4, desc[UR36][R4.64] ;  /* 0x0000002404047980 */ /* 0x000eb4000c101b00 */
[----:B------:R-:W-:-:S06]  /*0400*/  @!P0 IMAD.WIDE.U32 R10, R11, 0x8, R8 ;  /* 0x000000080b0a8825 */ /* 0x000fcc00078e0008 */
[----:B------:R-:W3:Y:S01]  /*0410*/  @!P0 LD.E.64 R10, desc[UR36][R10.64] ;  /* 0x000000240a0a8980 */ /* 0x000ee2000c101b00 */
[----:B------:R-:W-:-:S05]  /*0420*/  IMAD R12, R15, 0x2, R12 ;  /* 0x000000020f0c7824 */ /* 0x000fca00078e020c */
[----:B------:R-:W-:Y:S01]  /*0430*/  ISETP.GE.U32.AND P1, PT, R12, UR7, PT ;  /* 0x000000070c007c0c */ /* 0x000fe2000bf26070 */
[----:B--2---:R-:W-:-:S08]  /*0440*/  DADD R2, R4, R2 ;  /* 0x0000000004027229 */ /* 0x004fd00000000002 */
[----:B---3--:R-:W-:-:S04]  /*0450*/  @!P0 DADD R2, R2, R10 ;  /* 0x0000000002028229 */ /* 0x008fc8000000000a */
[----:B------:R-:W-:Y:S07]  /*0460*/  @!P1 BRA `(.L_x_74) ;  /* 0xfffffffc00d49947 */ /* 0x000fee000383ffff */
.L_x_73:
[----:B------:R-:W-:Y:S05]  /*0470*/  BSYNC.RECONVERGENT B0 ;  /* 0x0000000000007941 */ /* 0x000fea0003800200 */
.L_x_72:
        /* <DEDUP_REMOVED lines=8> */
[----:B------:R-:W-:-:S02]  /*0500*/  ISETP.GT.U32.AND P3, PT, R0, 0x1f, PT ;  /* 0x0000001f0000780c */ /* 0x000fc40003f64070 */
[----:B------:R-:W-:Y:S01]  /*0510*/  ISETP.NE.AND P4, PT, R0, RZ, PT ;  /* 0x000000ff0000720c */ /* 0x000fe20003f85270 */
[----:B0-----:R-:W-:-:S06]  /*0520*/  ULEA UR4, UR5, UR4, 0x18 ;  /* 0x0000000405047291 */ /* 0x001fcc000f8ec0ff */
[----:B------:R-:W-:-:S05]  /*0530*/  LEA R9, R0, UR4, 0x3 ;  /* 0x0000000400097c11 */ /* 0x000fca000f8e18ff */
[----:B------:R0:W-:Y:S01]  /*0540*/  STS.64 [R9], R2 ;  /* 0x0000000209007388 */ /* 0x0001e20000000a00 */
[----:B------:R-:W-:Y:S06]  /*0550*/  BAR.SYNC.DEFER_BLOCKING 0x0 ;  /* 0x0000000000007b1d */ /* 0x000fec0000010000 */
[----:B------:R-:W-:Y:S05]  /*0560*/  @!P5 BRA `(.L_x_81) ;  /* 0x000000000014d947 */ /* 0x000fea0003800000 */
[----:B------:R-:W-:-:S13]  /*0570*/  ISETP.GT.U32.AND P5, PT, R0, 0x1ff, PT ;  /* 0x000001ff0000780c */ /* 0x000fda0003fa4070 */
[----:B0-----:R-:W0:Y:S02]  /*0580*/  @!P5 LDS.64 R2, [R9+0x1000] ;  /* 0x001000000902d984 */ /* 0x001e240000000a00 */
[----:B0-----:R-:W-:-:S07]  /*0590*/  @!P5 DADD R4, R2, R4 ;  /* 0x000000000204d229 */ /* 0x001fce0000000004 */
[----:B------:R1:W-:Y:S01]  /*05a0*/  @!P5 STS.64 [R9], R4 ;  /* 0x000000040900d388 */ /* 0x0003e20000000a00 */
[----:B------:R-:W-:Y:S06]  /*05b0*/  BAR.SYNC.DEFER_BLOCKING 0x0 ;  /* 0x0000000000007b1d */ /* 0x000fec0000010000 */
.L_x_81:
[----:B------:R-:W-:Y:S05]  /*05c0*/  @!P0 BRA `(.L_x_82) ;  /* 0x0000000000148947 */ /* 0x000fea0003800000 */
[----:B------:R-:W-:-:S13]  /*05d0*/  ISETP.GT.U32.AND P0, PT, R0, 0xff, PT ;  /* 0x000000ff0000780c */ /* 0x000fda0003f04070 */
[----:B0-----:R-:W1:Y:S02]  /*05e0*/  @!P0 LDS.64 R2, [R9+0x800] ;  /* 0x0008000009028984 */ /* 0x001e640000000a00 */
[----:B-1----:R-:W-:-:S07]  /*05f0*/  @!P0 DADD R4, R2, R4 ;  /* 0x0000000002048229 */ /* 0x002fce0000000004 */
[----:B------:R2:W-:Y:S01]  /*0600*/  @!P0 STS.64 [R9], R4 ;  /* 0x0000000409008388 */ /* 0x0005e20000000a00 */
[----:B------:R-:W-:Y:S06]  /*0610*/  BAR.SYNC.DEFER_BLOCKING 0x0 ;  /* 0x0000000000007b1d */ /* 0x000fec0000010000 */
.L_x_82:
[----:B------:R-:W-:Y:S05]  /*0620*/  @!P1 BRA `(.L_x_83) ;  /* 0x0000000000149947 */ /* 0x000fea0003800000 */
[----:B------:R-:W-:-:S13]  /*0630*/  ISETP.GT.U32.AND P0, PT, R0, 0x7f, PT ;  /* 0x0000007f0000780c */ /* 0x000fda0003f04070 */
[----:B0-----:R-:W1:Y:S02]  /*0640*/  @!P0 LDS.64 R2, [R9+0x400] ;  /* 0x0004000009028984 */ /* 0x001e640000000a00 */
[----:B-12---:R-:W-:-:S07]  /*0650*/  @!P0 DADD R4, R2, R4 ;  /* 0x0000000002048229 */ /* 0x006fce0000000004 */
[----:B------:R3:W-:Y:S01]  /*0660*/  @!P0 STS.64 [R9], R4 ;  /* 0x0000000409008388 */ /* 0x0007e20000000a00 */
[----:B------:R-:W-:Y:S06]  /*0670*/  BAR.SYNC.DEFER_BLOCKING 0x0 ;  /* 0x0000000000007b1d */ /* 0x000fec0000010000 */
.L_x_83:
[----:B------:R-:W-:Y:S05]  /*0680*/  @!P2 BRA `(.L_x_84) ;  /* 0x000000000014a947 */ /* 0x000fea0003800000 */
[----:B------:R-:W-:-:S13]  /*0690*/  ISETP.GT.U32.AND P0, PT, R0, 0x3f, PT ;  /* 0x0000003f0000780c */ /* 0x000fda0003f04070 */
[----:B0-----:R-:W1:Y:S02]  /*06a0*/  @!P0 LDS.64 R2, [R9+0x200] ;  /* 0x0002000009028984 */ /* 0x001e640000000a00 */
[----:B-123--:R-:W-:-:S07]  /*06b0*/  @!P0 DADD R4, R2, R4 ;  /* 0x0000000002048229 */ /* 0x00efce0000000004 */
[----:B------:R4:W-:Y:S01]  /*06c0*/  @!P0 STS.64 [R9], R4 ;  /* 0x0000000409008388 */ /* 0x0009e20000000a00 */
[----:B------:R-:W-:Y:S06]  /*06d0*/  BAR.SYNC.DEFER_BLOCKING 0x0 ;  /* 0x0000000000007b1d */ /* 0x000fec0000010000 */
.L_x_84:
[----:B------:R-:W-:Y:S04]  /*06e0*/  BSSY.RECONVERGENT B0, `(.L_x_85) ;  /* 0x000001a000007945 */ /* 0x000fe80003800200 */
[----:B------:R-:W-:Y:S05]  /*06f0*/  @P3 BRA `(.L_x_86) ;  /* 0x0000000000603947 */ /* 0x000fea0003800000 */
[C---:B------:R-:W-:Y:S02]  /*0700*/  ISETP.GE.U32.AND P0, PT, R13.reuse, 0x40, PT ;  /* 0x000000400d00780c */ /* 0x040fe40003f06070 */
[----:B------:R-:W-:-:S11]  /*0710*/  ISETP.GE.U32.AND P1, PT, R13, 0x20, PT ;  /* 0x000000200d00780c */ /* 0x000fd60003f26070 */
[----:B0-----:R-:W1:Y:S02]  /*0720*/  @P0 LDS.64 R2, [R9+0x100] ;  /* 0x0001000009020984 */ /* 0x001e640000000a00 */
[----:B-1234-:R-:W-:-:S07]  /*0730*/  @P0 DADD R4, R2, R4 ;  /* 0x0000000002040229 */ /* 0x01efce0000000004 */
[----:B------:R-:W-:Y:S01]  /*0740*/  @P0 STS.64 [R9], R4 ;  /* 0x0000000409000388 */ /* 0x000fe20000000a00 */
[----:B------:R-:W-:-:S03]  /*0750*/  ISETP.GE.U32.AND P0, PT, R13, 0x10, PT ;  /* 0x000000100d00780c */ /* 0x000fc60003f06070 */
[----:B------:R-:W0:Y:S02]  /*0760*/  @P1 LDS.64 R2, [R9+0x80] ;  /* 0x0000800009021984 */ /* 0x000e240000000a00 */
[----:B0-----:R-:W-:-:S07]  /*0770*/  @P1 DADD R4, R2, R4 ;  /* 0x0000000002041229 */ /* 0x001fce0000000004 */
        /* <DEDUP_REMOVED lines=12> */
[----:B------:R-:W-:Y:S04]  /*0840*/  @P0 STS.64 [R9], R4 ;  /* 0x0000000409000388 */ /* 0x000fe80000000a00 */
[----:B------:R-:W0:Y:S02]  /*0850*/  @P1 LDS.64 R2, [R9+0x8] ;  /* 0x0000080009021984 */ /* 0x000e240000000a00 */
[----:B0-----:R-:W-:-:S07]  /*0860*/  @P1 DADD R2, R2, R4 ;  /* 0x0000000002021229 */ /* 0x001fce0000000004 */
[----:B------:R0:W-:Y:S04]  /*0870*/  @P1 STS.64 [R9], R2 ;  /* 0x0000000209001388 */ /* 0x0001e80000000a00 */
.L_x_86:
[----:B------:R-:W-:Y:S05]  /*0880*/  BSYNC.RECONVERGENT B0 ;  /* 0x0000000000007941 */ /* 0x000fea0003800200 */
.L_x_85:
        /* <DEDUP_REMOVED lines=16> */
.L_x_88:
[----:B------:R-:W-:Y:S05]  /*0990*/  BPT.TRAP 0x1 ;  /* 0x000000040000795c */ /* 0x000fea0000300000 */
.L_x_87:
[----:B-1234-:R-:W0:Y:S02]  /*09a0*/  LDC.64 R4, c[0x0][0x388] ;  /* 0x0000e200ff047b82 */ /* 0x01ee240000000a00 */
[----:B0-----:R-:W2:Y:S02]  /*09b0*/  LDG.E.64 R2, desc[UR36][R4.64+0x20] ;  /* 0x0000202404027981 */ /* 0x001ea4000c1e1b00 */
[----:B--2---:R-:W-:-:S05]  /*09c0*/  IMAD.WIDE.U32 R2, R19, 0x8, R2 ;  /* 0x0000000813027825 */ /* 0x004fca00078e0002 */
[----:B------:R-:W-:Y:S01]  /*09d0*/  ST.E.64 desc[UR36][R2.64], R16 ;  /* 0x0000001002007985 */ /* 0x000fe2000c101b24 */
[----:B------:R-:W-:Y:S05]  /*09e0*/  EXIT ;  /* 0x000000000000794d */ /* 0x000fea0003800000 */
.L_x_89:
        /* <DEDUP_REMOVED lines=9> */
.L_x_114:


//--------------------- .text.reduce_sum_f        --------------------------
	.section	.text.reduce_sum_f,"ax",@progbits
	.align	128
        .global         reduce_sum_f
        .type           reduce_sum_f,@function
        .size           reduce_sum_f,(.L_x_115 - reduce_sum_f)
        .other          reduce_sum_f,@"STO_CUDA_ENTRY STV_DEFAULT"
reduce_sum_f:
.text.reduce_sum_f:
        /* <DEDUP_REMOVED lines=8> */
[----:B------:R-:W-:Y:S01]  /*0080*/  HFMA2 R8, -RZ, RZ, 0, 0 ;  /* 0x00000000ff087431 */ /* 0x000fe200000001ff */
        /* <DEDUP_REMOVED lines=13> */
[----:B------:R-:W-:Y:S02]  /*0160*/  IMAD.MOV.U32 R8, RZ, RZ, RZ ;  /* 0x000000ffff087224 */ /* 0x000fe400078e00ff */
[----:B-1----:R-:W-:Y:S01]  /*0170*/  IMAD R14, R0, R12, RZ ;  /* 0x0000000c000e7224 */ /* 0x002fe200078e02ff */
[----:B--2---:R-:W-:-:S04]  /*0180*/  ISETP.NE.U32.AND P0, PT, R2, RZ, PT ;  /* 0x000000ff0200720c */ /* 0x004fc80003f05070 */
[----:B------:R-:W-:-:S13]  /*0190*/  ISETP.NE.AND.EX P0, PT, R3, RZ, PT, P0 ;  /* 0x000000ff0300720c */ /* 0x000fda0003f05300 */
[----:B0-----:R-:W-:Y:S05]  /*01a0*/  @!P0 BRA `(.L_x_92) ;  /* 0x0000000000848947 */ /* 0x001fea0003800000 */
[----:B------:R-:W0:Y:S01]  /*01b0*/  LDC R21, c[0x0][0x390] ;  /* 0x0000e400ff157b82 */ /* 0x000e220000000800 */
[----:B------:R-:W-:Y:S01]  /*01c0*/  BSSY.RECONVERGENT B1, `(.L_x_93) ;  /* 0x000001e000017945 */ /* 0x000fe20003800200 */
[----:B------:R-:W-:Y:S01]  /*01d0*/  SHF.L.U32 R20, R0, 0x1, RZ ;  /* 0x0000000100147819 */ /* 0x000fe200000006ff */
[----:B------:R-:W-:Y:S02]  /*01e0*/  IMAD.MOV.U32 R10, RZ, RZ, R2 ;  /* 0x000000ffff0a7224 */ /* 0x000fe400078e0002 */
[----:B------:R-:W-:-:S07]  /*01f0*/  IMAD.MOV.U32 R11, RZ, RZ, R3 ;  /* 0x000000ffff0b7224 */ /* 0x000fce00078e0003 */
.L_x_98:
[----:B------:R-:W-:-:S06]  /*0200*/  IMAD.WIDE.U32 R14, R13, 0x4, R10 ;  /* 0x000000040d0e7825 */ /* 0x000fcc00078e000a */
[----:B------:R-:W2:Y:S01]  /*0210*/  LD.E R15, desc[UR36][R14.64] ;  /* 0x000000240e0f7980 */ /* 0x000ea2000c101900 */
[----:B------:R-:W-:-:S04]  /*0220*/  IADD3 R16, PT, PT, R0, R13, RZ ;  /* 0x0000000d00107210 */ /* 0x000fc80007ffe0ff */
[----:B0-----:R-:W-:Y:S01]  /*0230*/  ISETP.GE.U32.AND P0, PT, R16, R21, PT ;  /* 0x000000151000720c */ /* 0x001fe20003f06070 */
[----:B--2--5:R-:W-:-:S06]  /*0240*/  IMAD.WIDE.U32 R18, R15, 0x4, R4 ;  /* 0x000000040f127825 */ /* 0x024fcc00078e0004 */
[----:B------:R-:W2:Y:S01]  /*0250*/  LD.E R19, desc[UR36][R18.64] ;  /* 0x0000002412137980 */ /* 0x000ea2000c101900 */
[----:B------:R-:W-:Y:S01]  /*0260*/  BSSY.RECONVERGENT B2, `(.L_x_94) ;  /* 0x0000010000027945 */ /* 0x000fe20003800200 */
[----:B--2---:R-:W-:-:S04]  /*0270*/  FADD R8, R19, R8 ;  /* 0x0000000813087221 */ /* 0x004fc80000000000 */
        /* <DEDUP_REMOVED lines=10> */
.L_x_97:
[----:B------:R-:W-:Y:S05]  /*0320*/  BSYNC.RECONVERGENT B3 ;  /* 0x0000000000037941 */ /* 0x000fea0003800200 */
.L_x_96:
[----:B0----5:R-:W-:-:S06]  /*0330*/  IMAD.WIDE.U32 R14, R16, 0x4, R4 ;  /* 0x00000004100e7825 */ /* 0x021fcc00078e0004 */
[----:B------:R-:W2:Y:S02]  /*0340*/  LD.E R15, desc[UR36][R14.64] ;  /* 0x000000240e0f7980 */ /* 0x000ea4000c101900 */
[----:B--2---:R-:W-:-:S07]  /*0350*/  FADD R8, R8, R15 ;  /* 0x0000000f08087221 */ /* 0x004fce0000000000 */
.L_x_95:
[----:B------:R-:W-:Y:S05]  /*0360*/  BSYNC.RECONVERGENT B2 ;  /* 0x0000000000027941 */ /* 0x000fea0003800200 */
.L_x_94:
[----:B------:R-:W-:-:S05]  /*0370*/  IMAD R13, R20, R12, R13 ;  /* 0x0000000c140d7224 */ /* 0x000fca00078e020d */
[----:B------:R-:W-:-:S13]  /*0380*/  ISETP.GE.U32.AND P0, PT, R13, R21, PT ;  /* 0x000000150d00720c */ /* 0x000fda0003f06070 */
[----:B------:R-:W-:Y:S05]  /*0390*/  @!P0 BRA `(.L_x_98) ;  /* 0xfffffffc00988947 */ /* 0x000fea000383ffff */
[----:B------:R-:W-:Y:S05]  /*03a0*/  BSYNC.RECONVERGENT B1 ;  /* 0x0000000000017941 */ /* 0x000fea0003800200 */
.L_x_93:
[----:B------:R-:W-:Y:S05]  /*03b0*/  BRA `(.L_x_91) ;  /* 0x00000000002c7947 */ /* 0x000fea0003800000 */
.L_x_92:
[----:B------:R-:W-:Y:S01]  /*03c0*/  IADD3 R11, PT, PT, R0, R13, RZ ;  /* 0x0000000d000b7210 */ /* 0x000fe20007ffe0ff */
[----:B-----5:R-:W-:-:S03]  /*03d0*/  IMAD.WIDE.U32 R2, R13, 0x4, R4 ;  /* 0x000000040d027825 */ /* 0x020fc600078e0004 */
[----:B------:R-:W-:-:S03]  /*03e0*/  ISETP.GE.U32.AND P0, PT, R11, UR7, PT ;  /* 0x000000070b007c0c */ /* 0x000fc6000bf06070 */
[----:B------:R-:W2:Y:S10]  /*03f0*/  LD.E R3, desc[UR36][R2.64] ;  /* 0x0000002402037980 */ /* 0x000eb4000c101900 */
[----:B------:R-:W-:-:S06]  /*0400*/  @!P0 IMAD.WIDE.U32 R10, R11, 0x4, R4 ;  /* 0x000000040b0a8825 */ /* 0x000fcc00078e0004 */
[----:B------:R-:W3:Y:S01]  /*0410*/  @!P0 LD.E R11, desc[UR36][R10.64] ;  /* 0x000000240a0b8980 */ /* 0x000ee2000c101900 */
[----:B------:R-:W-:-:S05]  /*0420*/  IMAD R13, R14, 0x2, R13 ;  /* 0x000000020e0d7824 */ /* 0x000fca00078e020d */
[----:B------:R-:W-:Y:S01]  /*0430*/  ISETP.GE.U32.AND P1, PT, R13, UR7, PT ;  /* 0x000000070d007c0c */ /* 0x000fe2000bf26070 */
[----:B--2---:R-:W-:-:S04]  /*0440*/  FADD R8, R3, R8 ;  /* 0x0000000803087221 */ /* 0x004fc80000000000 */
[----:B---3--:R-:W-:-:S08]  /*0450*/  @!P0 FADD R8, R8, R11 ;  /* 0x0000000b08088221 */ /* 0x008fd00000000000 */
[----:B------:R-:W-:Y:S05]  /*0460*/  @!P1 BRA `(.L_x_92) ;  /* 0xfffffffc00d49947 */ /* 0x000fea000383ffff */
.L_x_91:
[----:B------:R-:W-:Y:S05]  /*0470*/  BSYNC.RECONVERGENT B0 ;  /* 0x0000000000007941 */ /* 0x000fea0003800200 */
.L_x_90:
        /* <DEDUP_REMOVED lines=16> */
[----:B-1----:R-:W-:-:S05]  /*0580*/  @!P5 FADD R5, R2, R5 ;  /* 0x000000050205d221 */ /* 0x002fca0000000000 */
[----:B------:R1:W-:Y:S01]  /*0590*/  @!P5 STS [R3], R5 ;  /* 0x000000050300d388 */ /* 0x0003e20000000800 */
[----:B------:R-:W-:Y:S06]  /*05a0*/  BAR.SYNC.DEFER_BLOCKING 0x0 ;  /* 0x0000000000007b1d */ /* 0x000fec0000010000 */
.L_x_99:
[----:B------:R-:W-:Y:S05]  /*05b0*/  @!P0 BRA `(.L_x_100) ;  /* 0x0000000000148947 */ /* 0x000fea0003800000 */
[----:B------:R-:W-:-:S13]  /*05c0*/  ISETP.GT.U32.AND P0, PT, R9, 0xff, PT ;  /* 0x000000ff0900780c */ /* 0x000fda0003f04070 */
[----:B------:R-:W1:Y:S02]  /*05d0*/  @!P0 LDS R2, [R3+0x400] ;  /* 0x0004000003028984 */ /* 0x000e640000000800 */
[----:B-1----:R-:W-:-:S05]  /*05e0*/  @!P0 FADD R5, R2, R5 ;  /* 0x0000000502058221 */ /* 0x002fca0000000000 */
[----:B------:R2:W-:Y:S01]  /*05f0*/  @!P0 STS [R3], R5 ;  /* 0x0000000503008388 */ /* 0x0005e20000000800 */
[----:B------:R-:W-:Y:S06]  /*0600*/  BAR.SYNC.DEFER_BLOCKING 0x0 ;  /* 0x0000000000007b1d */ /* 0x000fec0000010000 */
.L_x_100:
[----:B------:R-:W-:Y:S05]  /*0610*/  @!P1 BRA `(.L_x_101) ;  /* 0x0000000000149947 */ /* 0x000fea0003800000 */
[----:B------:R-:W-:-:S13]  /*0620*/  ISETP.GT.U32.AND P0, PT, R9, 0x7f, PT ;  /* 0x0000007f0900780c */ /* 0x000fda0003f04070 */
[----:B------:R-:W1:Y:S02]  /*0630*/  @!P0 LDS R2, [R3+0x200] ;  /* 0x0002000003028984 */ /* 0x000e640000000800 */
[----:B-12---:R-:W-:-:S05]  /*0640*/  @!P0 FADD R5, R2, R5 ;  /* 0x0000000502058221 */ /* 0x006fca0000000000 */
[----:B------:R3:W-:Y:S01]  /*0650*/  @!P0 STS [R3], R5 ;  /* 0x0000000503008388 */ /* 0x0007e20000000800 */
[----:B------:R-:W-:Y:S06]  /*0660*/  BAR.SYNC.DEFER_BLOCKING 0x0 ;  /* 0x0000000000007b1d */ /* 0x000fec0000010000 */
.L_x_101:
[----:B------:R-:W-:Y:S05]  /*0670*/  @!P2 BRA `(.L_x_102) ;  /* 0x000000000014a947 */ /* 0x000fea0003800000 */
[----:B------:R-:W-:-:S13]  /*0680*/  ISETP.GT.U32.AND P0, PT, R9, 0x3f, PT ;  /* 0x0000003f0900780c */ /* 0x000fda0003f04070 */
[----:B------:R-:W1:Y:S02]  /*0690*/  @!P0 LDS R2, [R3+0x100] ;  /* 0x0001000003028984 */ /* 0x000e640000000800 */
[----:B-123--:R-:W-:-:S05]  /*06a0*/  @!P0 FADD R5, R2, R5 ;  /* 0x0000000502058221 */ /* 0x00efca0000000000 */
[----:B------:R4:W-:Y:S01]  /*06b0*/  @!P0 STS [R3], R5 ;  /* 0x0000000503008388 */ /* 0x0009e20000000800 */
[----:B------:R-:W-:Y:S06]  /*06c0*/  BAR.SYNC.DEFER_BLOCKING 0x0 ;  /* 0x0000000000007b1d */ /* 0x000fec0000010000 */
.L_x_102:
[----:B------:R-:W-:Y:S04]  /*06d0*/  BSSY.RECONVERGENT B0, `(.L_x_103) ;  /* 0x000001a000007945 */ /* 0x000fe80003800200 */
[----:B------:R-:W-:Y:S05]  /*06e0*/  @P3 BRA `(.L_x_104) ;  /* 0x0000000000603947 */ /* 0x000fea0003800000 */
[C---:B------:R-:W-:Y:S02]  /*06f0*/  ISETP.GE.U32.AND P0, PT, R0.reuse, 0x40, PT ;  /* 0x000000400000780c */ /* 0x040fe40003f06070 */
[----:B------:R-:W-:-:S11]  /*0700*/  ISETP.GE.U32.AND P1, PT, R0, 0x20, PT ;  /* 0x000000200000780c */ /* 0x000fd60003f26070 */
[----:B------:R-:W1:Y:S02]  /*0710*/  @P0 LDS R2, [R3+0x80] ;  /* 0x0000800003020984 */ /* 0x000e640000000800 */
[----:B-1234-:R-:W-:-:S05]  /*0720*/  @P0 FADD R5, R2, R5 ;  /* 0x0000000502050221 */ /* 0x01efca0000000000 */
[----:B------:R-:W-:Y:S01]  /*0730*/  @P0 STS [R3], R5 ;  /* 0x0000000503000388 */ /* 0x000fe20000000800 */
[----:B------:R-:W-:-:S03]  /*0740*/  ISETP.GE.U32.AND P0, PT, R0, 0x10, PT ;  /* 0x000000100000780c */ /* 0x000fc60003f06070 */
[----:B------:R-:W1:Y:S02]  /*0750*/  @P1 LDS R2, [R3+0x40] ;  /* 0x0000400003021984 */ /* 0x000e640000000800 */
[----:B-1----:R-:W-:-:S05]  /*0760*/  @P1 FADD R5, R2, R5 ;  /* 0x0000000502051221 */ /* 0x002fca0000000000 */
        /* <DEDUP_REMOVED lines=12> */
[----:B------:R-:W-:Y:S04]  /*0830*/  @P0 STS [R3], R5 ;  /* 0x0000000503000388 */ /* 0x000fe80000000800 */
[----:B------:R-:W1:Y:S02]  /*0840*/  @P1 LDS R0, [R3+0x4] ;  /* 0x0000040003001984 */ /* 0x000e640000000800 */
[----:B-1----:R-:W-:-:S05]  /*0850*/  @P1 FADD R0, R0, R5 ;  /* 0x0000000500001221 */ /* 0x002fca0000000000 */
[----:B------:R1:W-:Y:S02]  /*0860*/  @P1 STS [R3], R0 ;  /* 0x0000000003001388 */ /* 0x0003e40000000800 */
.L_x_104:
[----:B------:R-:W-:Y:S05]  /*0870*/  BSYNC.RECONVERGENT B0 ;  /* 0x0000000000007941 */ /* 0x000fea0003800200 */
.L_x_103:
[----:B------:R-:W-:Y:S05]  /*0880*/  @P4 EXIT ;  /* 0x000000000000494d */ /* 0x000fea0003800000 */
[----:B01234-:R-:W0:Y:S01]  /*0890*/  LDC.64 R2, c[0x0][0x388] ;  /* 0x0000e200ff027b82 */ /* 0x01fe220000000a00 */
[----:B------:R-:W1:Y:S04]  /*08a0*/  LDS R18, [UR4] ;  /* 0x00000004ff127984 */ /* 0x000e680008000800 */
[----:B0-----:R-:W2:Y:S02]  /*08b0*/  LDG.E.64 R2, desc[UR36][R2.64+0x10] ;  /* 0x0000102402027981 */ /* 0x001ea4000c1e1b00 */
[----:B--2---:R-:W-:-:S04]  /*08c0*/  ISETP.NE.U32.AND P0, PT, R2, RZ, PT ;  /* 0x000000ff0200720c */ /* 0x004fc80003f05070 */
[----:B------:R-:W-:-:S13]  /*08d0*/  ISETP.NE.AND.EX P0, PT, R3, RZ, PT, P0 ;  /* 0x000000ff0300720c */ /* 0x000fda0003f05300 */
[----:B-1----:R-:W-:Y:S05]  /*08e0*/  @!P0 BRA `(.L_x_105) ;  /* 0x0000000000288947 */ /* 0x002fea0003800000 */
[----:B------:R-:W-:Y:S01]  /*08f0*/  HFMA2 R16, -RZ, RZ, 0, 0 ;  /* 0x00000000ff107431 */ /* 0x000fe200000001ff */
[----:B------:R-:W-:Y:S01]  /*0900*/  MOV R0, 0x0 ;  /* 0x0000000000007802 */ /* 0x000fe20000000f00 */
[----:B------:R-:W0:Y:S03]  /*0910*/  LDCU.64 UR4, c[0x4][0x8] ;  /* 0x01000100ff0477ac */ /* 0x000e260008000a00 */
[----:B------:R1:W2:Y:S01]  /*0920*/  LDC.64 R2, c[0x4][R0] ;  /* 0x0100000000027b82 */ /* 0x0002a20000000a00 */
[----:B------:R1:W-:Y:S01]  /*0930*/  STL.64 [R1], R16 ;  /* 0x0000001001007387 */ /* 0x0003e20000100a00 */
[----:B0-----:R-:W-:Y:S01]  /*0940*/  IMAD.U32 R4, RZ, RZ, UR4 ;  /* 0x00000004ff047e24 */ /* 0x001fe2000f8e00ff */
[----:B-1----:R-:W-:-:S07]  /*0950*/  MOV R5, UR5 ;  /* 0x0000000500057c02 */ /* 0x002fce0008000f00 */
[----:B------:R-:W-:-:S07]  /*0960*/  LEPC R20, `(.L_x_106) ;  /* 0x000000001014794e */ /* 0x000fce0000000000 */
[----:B--2---:R-:W-:Y:S05]  /*0970*/  CALL.ABS.NOINC R2 ;  /* 0x0000000002007343 */ /* 0x004fea0003c00000 */
.L_x_106:
[----:B------:R-:W-:Y:S05]  /*0980*/  BPT.TRAP 0x1 ;  /* 0x000000040000795c */ /* 0x000fea0000300000 */
.L_x_105:
[----:B------:R-:W0:Y:S02]  /*0990*/  LDC.64 R4, c[0x0][0x388] ;  /* 0x0000e200ff047b82 */ /* 0x000e240000000a00 */
[----:B0-----:R-:W2:Y:S02]  /*09a0*/  LDG.E.64 R2, desc[UR36][R4.64+0x20] ;  /* 0x0000202404027981 */ /* 0x001ea4000c1e1b00 */
[----:B--2---:R-:W-:-:S05]  /*09b0*/  IMAD.WIDE.U32 R2, R17, 0x4, R2 ;  /* 0x0000000411027825 */ /* 0x004fca00078e0002 */
[----:B------:R-:W-:Y:S01]  /*09c0*/  ST.E desc[UR36][R2.64], R18 ;  /* 0x0000001202007985 */ /* 0x000fe2000c101924 */
[----:B------:R-:W-:Y:S05]  /*09d0*/  EXIT ;  /* 0x000000000000794d */ /* 0x000fea0003800000 */
.L_x_107:
        /* <DEDUP_REMOVED lines=10> */
.L_x_115:


//--------------------- .text.float2double_f      --------------------------
	.section	.text.float2double_f,"ax",@progbits
	.align	128
        .global         float2double_f
        .type           float2double_f,@function
        .size           float2double_f,(.L_x_116 - float2double_f)
        .other          float2double_f,@"STO_CUDA_ENTRY STV_DEFAULT"
float2double_f:
.text.float2double_f:
[----:B------:R-:W-:Y:S01]  /*0000*/  LDC R1, c[0x0][0x37c] ;  /* 0x0000df00ff017b82 */ /* 0x000fe20000000800 */
[----:B------:R-:W0:Y:S07]  /*0010*/  S2R R0, SR_TID.X ;  /* 0x0000000000007919 */ /* 0x000e2e0000002100 */
[----:B------:R-:W0:Y:S01]  /*0020*/  S2UR UR4, SR_CTAID.X ;  /* 0x00000000000479c3 */ /* 0x000e220000002500 */
[----:B------:R-:W1:Y:S07]  /*0030*/  LDCU UR5, c[0x0][0x390] ;  /* 0x00007200ff0577ac */ /* 0x000e6e0008000800 */
[----:B------:R-:W0:Y:S02]  /*0040*/  LDC R9, c[0x0][0x360] ;  /* 0x0000d800ff097b82 */ /* 0x000e240000000800 */
[----:B0-----:R-:W-:-:S05]  /*0050*/  IMAD R9, R9, UR4, R0 ;  /* 0x0000000409097c24 */ /* 0x001fca000f8e0200 */
[----:B-1----:R-:W-:-:S13]  /*0060*/  ISETP.GE.AND P0, PT, R9, UR5, PT ;  /* 0x0000000509007c0c */ /* 0x002fda000bf06270 */
[----:B------:R-:W-:Y:S05]  /*0070*/  @P0 EXIT ;  /* 0x000000000000094d */ /* 0x000fea0003800000 */
[----:B------:R-:W0:Y:S01]  /*0080*/  LDC.64 R2, c[0x0][0x380] ;  /* 0x0000e000ff027b82 */ /* 0x000e220000000a00 */
[----:B------:R-:W1:Y:S07]  /*0090*/  LDCU.64 UR4, c[0x0][0x358] ;  /* 0x00006b00ff0477ac */ /* 0x000e6e0008000a00 */
[----:B------:R-:W2:Y:S01]  /*00a0*/  LDC.64 R6, c[0x0][0x388] ;  /* 0x0000e200ff067b82 */ /* 0x000ea20000000a00 */
[----:B0-----:R-:W-:-:S06]  /*00b0*/  IMAD.WIDE R2, R9, 0x4, R2 ;  /* 0x0000000409027825 */ /* 0x001fcc00078e0202 */
[----:B-1----:R-:W3:Y:S01]  /*00c0*/  LDG.E R2, desc[UR4][R2.64] ;  /* 0x0000000402027981 */ /* 0x002ee2000c1e1900 */
[----:B--2---:R-:W-:Y:S01]  /*00d0*/  IMAD.WIDE R6, R9, 0x8, R6 ;  /* 0x0000000809067825 */ /* 0x004fe200078e0206 */
[----:B---3--:R-:W0:Y:S04]  /*00e0*/  F2F.F64.F32 R4, R2 ;  /* 0x0000000200047310 */ /* 0x008e280000201800 */
[----:B0-----:R-:W-:Y:S01]  /*00f0*/  STG.E.64 desc[UR4][R6.64], R4 ;  /* 0x0000000406007986 */ /* 0x001fe2000c101b04 */
[----:B------:R-:W-:Y:S05]  /*0100*/  EXIT ;  /* 0x000000000000794d */ /* 0x000fea0003800000 */
.L_x_108:
        /* <DEDUP_REMOVED lines=15> */
.L_x_116:


//--------------------- .text.double2float_f      --------------------------
	.section	.text.double2float_f,"ax",@progbits
	.align	128
        .global         double2float_f
        .type           double2float_f,@function
        .size           double2float_f,(.L_x_117 - double2float_f)
        .other          double2float_f,@"STO_CUDA_ENTRY STV_DEFAULT"
double2float_f:
.text.double2float_f:
        /* <DEDUP_REMOVED lines=12> */
[----:B-1----:R-:W3:Y:S01]  /*00c0*/  LDG.E.64 R2, desc[UR4][R2.64] ;  /* 0x0000000402027981 */ /* 0x002ee2000c1e1b00 */
[----:B--2---:R-:W-:Y:S01]  /*00d0*/  IMAD.WIDE R4, R7, 0x4, R4 ;  /* 0x0000000407047825 */ /* 0x004fe200078e0204 */
[----:B---3--:R-:W0:Y:S04]  /*00e0*/  F2F.F32.F64 R9, R2 ;  /* 0x0000000200097310 */ /* 0x008e280000301000 */
[----:B0-----:R-:W-:Y:S01]  /*00f0*/  STG.E desc[UR4][R4.64], R9 ;  /* 0x0000000904007986 */ /* 0x001fe2000c101904 */
[----:B------:R-:W-:Y:S05]  /*0100*/  EXIT ;  /* 0x000000000000794d */ /* 0x000fea0003800000 */
.L_x_109:
        /* <DEDUP_REMOVED lines=15> */
.L_x_117:


//--------------------- .nv.global.init           --------------------------
	.section	.nv.global.init,"aw",@progbits
.nv.global.init:
	.type		$str,@object
	.size		$str,(.L_0 - $str)
$str:
        /*0000*/ 	.byte	0x54, 0x42, 0x49, 0x3a, 0x20, 0x76, 0x61, 0x6c, 0x5f, 0x73, 0x70, 0x61, 0x72, 0x73, 0x65, 0x5f
        /*0010*/ 	.byte	0x72, 0x63, 0x28, 0x25, 0x64, 0x2c, 0x20, 0x25, 0x64, 0x29, 0x0a, 0x00
.L_0:


//--------------------- .nv.shared.reduce_min_d   --------------------------
	.section	.nv.shared.reduce_min_d,"aw",@nobits
	.sectionflags	@""
	.align	16
	.zero		1024


//--------------------- .nv.shared.reserved.0     --------------------------
	.section	.nv.shared.reserved.0,"aw",@nobits
	.weak		__nv_reservedSMEM_offset_0_alias
	.size		__nv_reservedSMEM_offset_0_alias, 0, 64
	.other		__nv_reservedSMEM_offset_0_alias,@"STO_CUDA_RESERVED_SHARED STV_DEFAULT"
__nv_reservedSMEM_offset_0_alias:
	.zero		0
	.zero		64


//--------------------- .nv.shared.reduce_min_f   --------------------------
	.section	.nv.shared.reduce_min_f,"aw",@nobits
	.sectionflags	@""
	.align	16
	.zero		1024


//--------------------- .nv.shared.reduce_max_d   --------------------------
	.section	.nv.shared.reduce_max_d,"aw",@nobits
	.sectionflags	@""
	.align	16
	.zero		1024


//--------------------- .nv.shared.reduce_max_f   --------------------------
	.section	.nv.shared.reduce_max_f,"aw",@nobits
	.sectionflags	@""
	.align	16
	.zero		1024


//--------------------- .nv.shared.reduce_sum_d   --------------------------
	.section	.nv.shared.reduce_sum_d,"aw",@nobits
	.sectionflags	@""
	.align	16
	.zero		1024


//--------------------- .nv.shared.reduce_sum_f   --------------------------
	.section	.nv.shared.reduce_sum_f,"aw",@nobits
	.sectionflags	@""
	.align	16
	.zero		1024


//--------------------- .nv.shared.float2double_f --------------------------
	.section	.nv.shared.float2double_f,"aw",@nobits
	.sectionflags	@""
	.align	16
	.zero		1024


//--------------------- .nv.shared.double2float_f --------------------------
	.section	.nv.shared.double2float_f,"aw",@nobits
	.sectionflags	@""
	.align	16
	.zero		1024


//--------------------- .nv.constant0.reduce_min_d --------------------------
	.section	.nv.constant0.reduce_min_d,"a",@progbits
	.sectionflags	@""
	.align	4
.nv.constant0.reduce_min_d:
	.zero		916


//--------------------- .nv.constant0.reduce_min_f --------------------------
	.section	.nv.constant0.reduce_min_f,"a",@progbits
	.sectionflags	@""
	.align	4
.nv.constant0.reduce_min_f:
	.zero		916


//--------------------- .nv.constant0.reduce_max_d --------------------------
	.section	.nv.constant0.reduce_max_d,"a",@progbits
	.sectionflags	@""
	.align	4
.nv.constant0.reduce_max_d:
	.zero		916


//--------------------- .nv.constant0.reduce_max_f --------------------------
	.section	.nv.constant0.reduce_max_f,"a",@progbits
	.sectionflags	@""
	.align	4
.nv.constant0.reduce_max_f:
	.zero		916


//--------------------- .nv.constant0.reduce_sum_d --------------------------
	.section	.nv.constant0.reduce_sum_d,"a",@progbits
	.sectionflags	@""
	.align	4
.nv.constant0.reduce_sum_d:
	.zero		916


//--------------------- .nv.constant0.reduce_sum_f --------------------------
	.section	.nv.constant0.reduce_sum_f,"a",@progbits
	.sectionflags	@""
	.align	4
.nv.constant0.reduce_sum_f:
	.zero		916


//--------------------- .nv.constant0.float2double_f --------------------------
	.section	.nv.constant0.float2double_f,"a",@progbits
	.sectionflags	@""
	.align	4
.nv.constant0.float2double_f:
	.zero		916


//--------------------- .nv.constant0.double2float_f --------------------------
	.section	.nv.constant0.double2float_f,"a",@progbits
	.sectionflags	@""
	.align	4
.nv.constant0.double2float_f:
	.zero		916


//--------------------- SYMBOLS --------------------------

	.type		.nv.reservedSmem.offset0,@object
	.size		.nv.reservedSmem.offset0,0x4
	.type		.nv.reservedSmem.cap,@object
	.size		.nv.reservedSmem.cap,0x4
	.type		vprintf,@function
